	.target	sm_100a

	.elftype	@"ET_EXEC"


//--------------------- .note.nv.tkinfo           --------------------------
	.section	.note.nv.tkinfo,"",@"SHT_NOTE"
	.sectionflags	@"SHF_NOTE_NV_TKINFO"
	.tkinfo
        /*0018*/ 	.word	0x00000002
        /*0030*/ 	.string	""
        /*0030*/ 	.string	"ptxas"
        /*0030*/ 	.string	"Cuda compilation tools, release 13.0, V13.0.88"
        /*0030*/ 	.string	"Build cuda_13.0.r13.0/compiler.36424714_0"
        /*0030*/ 	.string	"-arch sm_100a -m 64 "



//--------------------- .note.nv.cuinfo           --------------------------
	.section	.note.nv.cuinfo,"",@"SHT_NOTE"
	.sectionflags	@"SHF_NOTE_NV_CUINFO"
        /*0018*/ 	.short	0x0002
        /*001a*/ 	.short	0x0064
        /*001c*/ 	.short	0x0082
	.zero		2


//--------------------- .nv.info                  --------------------------
	.section	.nv.info,"",@"SHT_CUDA_INFO"
	.align	4


	//----- nvinfo : EIATTR_REGCOUNT
	.align		4
        /*0000*/ 	.byte	0x04, 0x2f
        /*0002*/ 	.short	(.L_19 - .L_18)
	.align		4
.L_18:
        /*0004*/ 	.word	index@(_ZN7cutlass13device_kernelINS_4gemm6kernel13GemmUniversalIN4cute5tupleIJiiiiEEENS1_10collective13CollectiveMmaINS1_35MainloopSm100TmaUmmaWarpSpecializedILi2ELi2ELi4ENS5_IJNS4_1CILi2EEESB_NSA_ILi1EEEEEEEENS5_IJNSA_ILi256EEENSA_ILi64EEENSA_ILi128EEEEEENS_10tfloat32_tENS5_IJlSC_lEEESJ_SK_NS4_8TiledMMAINS4_8MMA_AtomIJNS4_23SM100_MMA_TF32_2x1SM_SSISJ_SJ_fLi256ELi64ELNS4_4UMMA5MajorE0ELSP_0ELNSO_7ScaleInE0ELSQ_0EEEEEENS4_6LayoutINS5_IJSC_SC_SC_EEENS5_IJNSA_ILi0EEESV_SV_EEEEENS5_IJNS4_10UnderscoreESY_SY_EEEEENS4_28SM100_TMA_2SM_LOAD_MULTICASTENS4_14ComposedLayoutINS4_7SwizzleILi3ELi4ELi3EEENS4_18smem_ptr_flag_bitsILi32EEENST_INS5_IJNSA_ILi8EEENSA_ILi32EEEEEENS5_IJS18_SC_EEEEEEEvNS4_8identityENS4_18SM100_TMA_2SM_LOADES1C_vS1D_EENS_8epilogue10collective18CollectiveEpilogueINS1G_23Sm100TmaWarpSpecializedILi4ELi2ELi16ELb1ELb0EEEJNS5_IJSH_SG_SH_EEENS5_IJNST_ISH_SC_EENST_INSA_ILi16EEESC_EEEEESJ_SK_SJ_SK_NS1G_6fusion15FusionCallbacksIS1K_NS1Q_17LinearCombinationISJ_fSJ_fLNS_15FloatRoundStyleE2EEES1L_S1P_JEEENS4_5SM1004TMEM4LOAD26SM100_TMEM_LOAD_32dp32b16xENS4_13SM90_TMA_LOADENS12_INS13_ILi2ELi4ELi3EEES16_NST_INS5_IJS17_S1N_EEENS5_IJS1N_SC_EEEEEEENS4_39AutoVectorizingCopyWithAssumedAlignmentILi128EEENS4_14SM90_TMA_STOREES25_S27_S27_EEEvvEEEEvNT_6ParamsE)
        /*0008*/ 	.word	0x00000050


	//----- nvinfo : EIATTR_FRAME_SIZE
	.align		4
.L_19:
        /*000c*/ 	.byte	0x04, 0x11
        /*000e*/ 	.short	(.L_21 - .L_20)
	.align		4
.L_20:
        /*0010*/ 	.word	index@($__internal_2_$__cuda_sm10x_tcgen05_guardrail_trap_unallocated_columns_being_dealloced)
        /*0014*/ 	.word	0x00000000


	//----- nvinfo : EIATTR_FRAME_SIZE
	.align		4
.L_21:
        /*0018*/ 	.byte	0x04, 0x11
        /*001a*/ 	.short	(.L_23 - .L_22)
	.align		4
.L_22:
        /*001c*/ 	.word	index@($__internal_1_$__cuda_sm10x_tcgen05_guardrail_trap_phase_invalid_during_alloc)
        /*0020*/ 	.word	0x00000000


	//----- nvinfo : EIATTR_FRAME_SIZE
	.align		4
.L_23:
        /*0024*/ 	.byte	0x04, 0x11
        /*0026*/ 	.short	(.L_25 - .L_24)
	.align		4
.L_24:
        /*0028*/ 	.word	index@($__internal_0_$__cuda_sm10x_tcgen05_guardrail_trap_col_being_dealloced_not_returned_by_alloc)
        /*002c*/ 	.word	0x00000000


	//----- nvinfo : EIATTR_FRAME_SIZE
	.align		4
.L_25:
        /*0030*/ 	.byte	0x04, 0x11
        /*0032*/ 	.short	(.L_27 - .L_26)
	.align		4
.L_26:
        /*0034*/ 	.word	index@(_ZN7cutlass13device_kernelINS_4gemm6kernel13GemmUniversalIN4cute5tupleIJiiiiEEENS1_10collective13CollectiveMmaINS1_35MainloopSm100TmaUmmaWarpSpecializedILi2ELi2ELi4ENS5_IJNS4_1CILi2EEESB_NSA_ILi1EEEEEEEENS5_IJNSA_ILi256EEENSA_ILi64EEENSA_ILi128EEEEEENS_10tfloat32_tENS5_IJlSC_lEEESJ_SK_NS4_8TiledMMAINS4_8MMA_AtomIJNS4_23SM100_MMA_TF32_2x1SM_SSISJ_SJ_fLi256ELi64ELNS4_4UMMA5MajorE0ELSP_0ELNSO_7ScaleInE0ELSQ_0EEEEEENS4_6LayoutINS5_IJSC_SC_SC_EEENS5_IJNSA_ILi0EEESV_SV_EEEEENS5_IJNS4_10UnderscoreESY_SY_EEEEENS4_28SM100_TMA_2SM_LOAD_MULTICASTENS4_14ComposedLayoutINS4_7SwizzleILi3ELi4ELi3EEENS4_18smem_ptr_flag_bitsILi32EEENST_INS5_IJNSA_ILi8EEENSA_ILi32EEEEEENS5_IJS18_SC_EEEEEEEvNS4_8identityENS4_18SM100_TMA_2SM_LOADES1C_vS1D_EENS_8epilogue10collective18CollectiveEpilogueINS1G_23Sm100TmaWarpSpecializedILi4ELi2ELi16ELb1ELb0EEEJNS5_IJSH_SG_SH_EEENS5_IJNST_ISH_SC_EENST_INSA_ILi16EEESC_EEEEESJ_SK_SJ_SK_NS1G_6fusion15FusionCallbacksIS1K_NS1Q_17LinearCombinationISJ_fSJ_fLNS_15FloatRoundStyleE2EEES1L_S1P_JEEENS4_5SM1004TMEM4LOAD26SM100_TMEM_LOAD_32dp32b16xENS4_13SM90_TMA_LOADENS12_INS13_ILi2ELi4ELi3EEES16_NST_INS5_IJS17_S1N_EEENS5_IJS1N_SC_EEEEEEENS4_39AutoVectorizingCopyWithAssumedAlignmentILi128EEENS4_14SM90_TMA_STOREES25_S27_S27_EEEvvEEEEvNT_6ParamsE)
        /*0038*/ 	.word	0x00000000


	//----- nvinfo : EIATTR_MIN_STACK_SIZE
	.align		4
.L_27:
        /*003c*/ 	.byte	0x04, 0x12
        /*003e*/ 	.short	(.L_29 - .L_28)
	.align		4
.L_28:
        /*0040*/ 	.word	index@(_ZN7cutlass13device_kernelINS_4gemm6kernel13GemmUniversalIN4cute5tupleIJiiiiEEENS1_10collective13CollectiveMmaINS1_35MainloopSm100TmaUmmaWarpSpecializedILi2ELi2ELi4ENS5_IJNS4_1CILi2EEESB_NSA_ILi1EEEEEEEENS5_IJNSA_ILi256EEENSA_ILi64EEENSA_ILi128EEEEEENS_10tfloat32_tENS5_IJlSC_lEEESJ_SK_NS4_8TiledMMAINS4_8MMA_AtomIJNS4_23SM100_MMA_TF32_2x1SM_SSISJ_SJ_fLi256ELi64ELNS4_4UMMA5MajorE0ELSP_0ELNSO_7ScaleInE0ELSQ_0EEEEEENS4_6LayoutINS5_IJSC_SC_SC_EEENS5_IJNSA_ILi0EEESV_SV_EEEEENS5_IJNS4_10UnderscoreESY_SY_EEEEENS4_28SM100_TMA_2SM_LOAD_MULTICASTENS4_14ComposedLayoutINS4_7SwizzleILi3ELi4ELi3EEENS4_18smem_ptr_flag_bitsILi32EEENST_INS5_IJNSA_ILi8EEENSA_ILi32EEEEEENS5_IJS18_SC_EEEEEEEvNS4_8identityENS4_18SM100_TMA_2SM_LOADES1C_vS1D_EENS_8epilogue10collective18CollectiveEpilogueINS1G_23Sm100TmaWarpSpecializedILi4ELi2ELi16ELb1ELb0EEEJNS5_IJSH_SG_SH_EEENS5_IJNST_ISH_SC_EENST_INSA_ILi16EEESC_EEEEESJ_SK_SJ_SK_NS1G_6fusion15FusionCallbacksIS1K_NS1Q_17LinearCombinationISJ_fSJ_fLNS_15FloatRoundStyleE2EEES1L_S1P_JEEENS4_5SM1004TMEM4LOAD26SM100_TMEM_LOAD_32dp32b16xENS4_13SM90_TMA_LOADENS12_INS13_ILi2ELi4ELi3EEES16_NST_INS5_IJS17_S1N_EEENS5_IJS1N_SC_EEEEEEENS4_39AutoVectorizingCopyWithAssumedAlignmentILi128EEENS4_14SM90_TMA_STOREES25_S27_S27_EEEvvEEEEvNT_6ParamsE)
        /*0044*/ 	.word	0x00000000
.L_29:


//--------------------- .nv.compat                --------------------------
	.section	.nv.compat,"",@"SHT_CUDA_COMPAT_INFO"
	.align	4
        /*0000*/ 	.byte	0x02, 0x09, 0x01, 0x00, 0x02, 0x02, 0x02, 0x00, 0x02, 0x05, 0x05, 0x00, 0x03, 0x07, 0x01, 0x01
        /*0010*/ 	.byte	0x02, 0x03, 0x01, 0x00, 0x02, 0x06, 0x01, 0x00, 0x04, 0x0b, 0x08, 0x00, 0x09, 0x00, 0x00, 0x00
        /*0020*/ 	.byte	0x00, 0x00, 0x00, 0x00


//--------------------- .nv.info._ZN7cutlass13device_kernelINS_4gemm6kernel13GemmUniversalIN4cute5tupleIJiiiiEEENS1_10collective13CollectiveMmaINS1_35MainloopSm100TmaUmmaWarpSpecializedILi2ELi2ELi4ENS5_IJNS4_1CILi2EEESB_NSA_ILi1EEEEEEEENS5_IJNSA_ILi256EEENSA_ILi64EEENSA_ILi128EEEEEENS_10tfloat32_tENS5_IJlSC_lEEESJ_SK_NS4_8TiledMMAINS4_8MMA_AtomIJNS4_23SM100_MMA_TF32_2x1SM_SSISJ_SJ_fLi256ELi64ELNS4_4UMMA5MajorE0ELSP_0ELNSO_7ScaleInE0ELSQ_0EEEEEENS4_6LayoutINS5_IJSC_SC_SC_EEENS5_IJNSA_ILi0EEESV_SV_EEEEENS5_IJNS4_10UnderscoreESY_SY_EEEEENS4_28SM100_TMA_2SM_LOAD_MULTICASTENS4_14ComposedLayoutINS4_7SwizzleILi3ELi4ELi3EEENS4_18smem_ptr_flag_bitsILi32EEENST_INS5_IJNSA_ILi8EEENSA_ILi32EEEEEENS5_IJS18_SC_EEEEEEEvNS4_8identityENS4_18SM100_TMA_2SM_LOADES1C_vS1D_EENS_8epilogue10collective18CollectiveEpilogueINS1G_23Sm100TmaWarpSpecializedILi4ELi2ELi16ELb1ELb0EEEJNS5_IJSH_SG_SH_EEENS5_IJNST_ISH_SC_EENST_INSA_ILi16EEESC_EEEEESJ_SK_SJ_SK_NS1G_6fusion15FusionCallbacksIS1K_NS1Q_17LinearCombinationISJ_fSJ_fLNS_15FloatRoundStyleE2EEES1L_S1P_JEEENS4_5SM1004TMEM4LOAD26SM100_TMEM_LOAD_32dp32b16xENS4_13SM90_TMA_LOADENS12_INS13_ILi2ELi4ELi3EEES16_NST_INS5_IJS17_S1N_EEENS5_IJS1N_SC_EEEEEEENS4_39AutoVectorizingCopyWithAssumedAlignmentILi128EEENS4_14SM90_TMA_STOREES25_S27_S27_EEEvvEEEEvNT_6ParamsE --------------------------
	.section	.nv.info._ZN7cutlass13device_kernelINS_4gemm6kernel13GemmUniversalIN4cute5tupleIJiiiiEEENS1_10collective13CollectiveMmaINS1_35MainloopSm100TmaUmmaWarpSpecializedILi2ELi2ELi4ENS5_IJNS4_1CILi2EEESB_NSA_ILi1EEEEEEEENS5_IJNSA_ILi256EEENSA_ILi64EEENSA_ILi128EEEEEENS_10tfloat32_tENS5_IJlSC_lEEESJ_SK_NS4_8TiledMMAINS4_8MMA_AtomIJNS4_23SM100_MMA_TF32_2x1SM_SSISJ_SJ_fLi256ELi64ELNS4_4UMMA5MajorE0ELSP_0ELNSO_7ScaleInE0ELSQ_0EEEEEENS4_6LayoutINS5_IJSC_SC_SC_EEENS5_IJNSA_ILi0EEESV_SV_EEEEENS5_IJNS4_10UnderscoreESY_SY_EEEEENS4_28SM100_TMA_2SM_LOAD_MULTICASTENS4_14ComposedLayoutINS4_7SwizzleILi3ELi4ELi3EEENS4_18smem_ptr_flag_bitsILi32EEENST_INS5_IJNSA_ILi8EEENSA_ILi32EEEEEENS5_IJS18_SC_EEEEEEEvNS4_8identityENS4_18SM100_TMA_2SM_LOADES1C_vS1D_EENS_8epilogue10collective18CollectiveEpilogueINS1G_23Sm100TmaWarpSpecializedILi4ELi2ELi16ELb1ELb0EEEJNS5_IJSH_SG_SH_EEENS5_IJNST_ISH_SC_EENST_INSA_ILi16EEESC_EEEEESJ_SK_SJ_SK_NS1G_6fusion15FusionCallbacksIS1K_NS1Q_17LinearCombinationISJ_fSJ_fLNS_15FloatRoundStyleE2EEES1L_S1P_JEEENS4_5SM1004TMEM4LOAD26SM100_TMEM_LOAD_32dp32b16xENS4_13SM90_TMA_LOADENS12_INS13_ILi2ELi4ELi3EEES16_NST_INS5_IJS17_S1N_EEENS5_IJS1N_SC_EEEEEEENS4_39AutoVectorizingCopyWithAssumedAlignmentILi128EEENS4_14SM90_TMA_STOREES25_S27_S27_EEEvvEEEEvNT_6ParamsE,"",@"SHT_CUDA_INFO"
	.sectionflags	@""
	.align	4


	//----- nvinfo : EIATTR_CUDA_API_VERSION
	.align		4
        /*0000*/ 	.byte	0x04, 0x37
        /*0002*/ 	.short	(.L_31 - .L_30)
.L_30:
        /*0004*/ 	.word	0x00000082


	//----- nvinfo : EIATTR_KPARAM_INFO
	.align		4
.L_31:
        /*0008*/ 	.byte	0x04, 0x17
        /*000a*/ 	.short	(.L_33 - .L_32)
.L_32:
        /*000c*/ 	.word	0x00000000
        /*0010*/ 	.short	0x0000
        /*0012*/ 	.short	0x0000
        /*0014*/ 	.byte	0x00, 0xf0, 0x01, 0x20


	//----- nvinfo : EIATTR_AT_ENTRY_FRAGMENTS
	.align		4
.L_33:
        /*0018*/ 	.byte	0x04, 0x4f
        /*001a*/ 	.short	(.L_35 - .L_34)


	//   ....[0]....
.L_34:
        /*001c*/ 	.word	0x00000007


	//----- nvinfo : EIATTR_RESERVED_SMEM_USED
	.align		4
.L_35:
        /*0020*/ 	.byte	0x01, 0x41
	.zero		2


	//----- nvinfo : EIATTR_SPARSE_MMA_MASK
	.align		4
        /*0024*/ 	.byte	0x03, 0x50
        /*0026*/ 	.short	0x0000


	//----- nvinfo : EIATTR_TCGEN05_2CTA_USED
	.align		4
        /*0028*/ 	.byte	0x01, 0x52
	.zero		2


	//----- nvinfo : EIATTR_MAXREG_COUNT
	.align		4
        /*002c*/ 	.byte	0x03, 0x1b
        /*002e*/ 	.short	0x00ff


	//----- nvinfo : EIATTR_NUM_BARRIERS
	.align		4
        /*0030*/ 	.byte	0x02, 0x4c
        /*0032*/ 	.byte	0x07
	.zero		1


	//----- nvinfo : EIATTR_EXTERNS
	.align		4
        /*0034*/ 	.byte	0x04, 0x0f
        /*0036*/ 	.short	(.L_37 - .L_36)


	//   ....[0]....
	.align		4
.L_36:
        /*0038*/ 	.word	index@(__assertfail)


	//----- nvinfo : EIATTR_MERCURY_ISA_VERSION
	.align		4
.L_37:
        /*003c*/ 	.byte	0x03, 0x5f
        /*003e*/ 	.short	0x0101


	//----- nvinfo : EIATTR_INT_WARP_WIDE_INSTR_OFFSETS
	.align		4
        /*0040*/ 	.byte	0x04, 0x31
        /*0042*/ 	.short	(.L_39 - .L_38)


	//   ....[0]....
.L_38:
        /*0044*/ 	.word	0x00000d50


	//   ....[1]....
        /*0048*/ 	.word	0x00000df0


	//   ....[2]....
        /*004c*/ 	.word	0x00004ca0


	//   ....[3]....
        /*0050*/ 	.word	0x00004cc0


	//   ....[4]....
        /*0054*/ 	.word	0x00004cf0


	//   ....[5]....
        /*0058*/ 	.word	0x00005830


	//   ....[6]....
        /*005c*/ 	.word	0x000058a0


	//   ....[7]....
        /*0060*/ 	.word	0x00005990


	//   ....[8]....
        /*0064*/ 	.word	0x00005a10


	//   ....[9]....
        /*0068*/ 	.word	0x00005b10


	//   ....[10]....
        /*006c*/ 	.word	0x00005b90


	//   ....[11]....
        /*0070*/ 	.word	0x00005c80


	//   ....[12]....
        /*0074*/ 	.word	0x00005d30


	//----- nvinfo : EIATTR_COOP_GROUP_MASK_REGIDS
	.align		4
.L_39:
        /*0078*/ 	.byte	0x04, 0x29
        /*007a*/ 	.short	(.L_41 - .L_40)


	//   ....[0]....
.L_40:
        /*007c*/ 	.word	0xffffffff


	//   ....[1]....
        /*0080*/ 	.word	0xffffffff


	//   ....[2]....
        /*0084*/ 	.word	0xffffffff


	//   ....[3]....
        /*0088*/ 	.word	0xffffffff


	//   ....[4]....
        /*008c*/ 	.word	0xffffffff


	//   ....[5]....
        /*0090*/ 	.word	0xffffffff


	//   ....[6]....
        /*0094*/ 	.word	0xffffffff


	//   ....[7]....
        /*0098*/ 	.word	0xffffffff


	//   ....[8]....
        /*009c*/ 	.word	0xffffffff


	//   ....[9]....
        /*00a0*/ 	.word	0xffffffff


	//   ....[10]....
        /*00a4*/ 	.word	0xffffffff


	//   ....[11]....
        /*00a8*/ 	.word	0xffffffff


	//   ....[12]....
        /*00ac*/ 	.word	0xffffffff


	//   ....[13]....
        /*00b0*/ 	.word	0xffffffff


	//----- nvinfo : EIATTR_COOP_GROUP_INSTR_OFFSETS
	.align		4
.L_41:
        /*00b4*/ 	.byte	0x04, 0x28
        /*00b6*/ 	.short	(.L_43 - .L_42)


	//   ....[0]....
.L_42:
        /*00b8*/ 	.word	0x000000c0


	//   ....[1]....
        /*00bc*/ 	.word	0x00000530


	//   ....[2]....
        /*00c0*/ 	.word	0x000006c0


	//   ....[3]....
        /*00c4*/ 	.word	0x00000850


	//   ....[4]....
        /*00c8*/ 	.word	0x00000940


	//   ....[5]....
        /*00cc*/ 	.word	0x00000aa0


	//   ....[6]....
        /*00d0*/ 	.word	0x00000c30


	//   ....[7]....
        /*00d4*/ 	.word	0x00000e70


	//   ....[8]....
        /*00d8*/ 	.word	0x00002700


	//   ....[9]....
        /*00dc*/ 	.word	0x000034b0


	//   ....[10]....
        /*00e0*/ 	.word	0x000039c0


	//   ....[11]....
        /*00e4*/ 	.word	0x00003c70


	//   ....[12]....
        /*00e8*/ 	.word	0x00004b90


	//   ....[13]....
        /*00ec*/ 	.word	0x00004db0


	//----- nvinfo : EIATTR_VRC_CTA_INIT_COUNT
	.align		4
.L_43:
        /*00f0*/ 	.byte	0x02, 0x4a
        /*00f2*/ 	.byte	0x80
	.zero		1


	//----- nvinfo : EIATTR_SYSCALL_OFFSETS
	.align		4
        /*00f4*/ 	.byte	0x04, 0x46
        /*00f6*/ 	.short	(.L_45 - .L_44)


	//   ....[0]....
.L_44:
        /*00f8*/ 	.word	0x00006990


	//   ....[1]....
        /*00fc*/ 	.word	0x00006a80


	//   ....[2]....
        /*0100*/ 	.word	0x00007240


	//   ....[3]....
        /*0104*/ 	.word	0x00007bc0


	//   ....[4]....
        /*0108*/ 	.word	0x00008520


	//   ....[5]....
        /*010c*/ 	.word	0x00008e80


	//----- nvinfo : EIATTR_MBARRIER_INSTR_OFFSETS
	.align		4
.L_45:
        /*0110*/ 	.byte	0x04, 0x39
        /*0112*/ 	.short	(.L_47 - .L_46)


	//   ....[0]....
.L_46:
        /*0114*/ 	.word	0x00000670
        /*0118*/ 	.word	0x000000ff
        /*011c*/ 	.word	0x00000000
        /*0120*/ 	.short	0x0100
        /*0122*/ 	.byte	0x04
	.zero		1


	//   ....[1]....
        /*0124*/ 	.word	0x00000680
        /*0128*/ 	.word	0x000000ff
        /*012c*/ 	.word	0x00000010
        /*0130*/ 	.short	0x0100
        /*0132*/ 	.byte	0x04
	.zero		1


	//   ....[2]....
        /*0134*/ 	.word	0x00000690
        /*0138*/ 	.word	0x000000ff
        /*013c*/ 	.word	0x00000008
        /*0140*/ 	.short	0x0100
        /*0142*/ 	.byte	0x04
	.zero		1


	//   ....[3]....
        /*0144*/ 	.word	0x000006a0
        /*0148*/ 	.word	0x000000ff
        /*014c*/ 	.word	0x00000018
        /*0150*/ 	.short	0x0100
        /*0152*/ 	.byte	0x04
	.zero		1


	//   ....[4]....
        /*0154*/ 	.word	0x000007c0
        /*0158*/ 	.word	0x000000ff
        /*015c*/ 	.word	0x00000020
        /*0160*/ 	.short	0x0100
        /*0162*/ 	.byte	0x04
	.zero		1


	//   ....[5]....
        /*0164*/ 	.word	0x000007d0
        /*0168*/ 	.word	0x000000ff
        /*016c*/ 	.word	0x00000040
        /*0170*/ 	.short	0x0100
        /*0172*/ 	.byte	0x04
	.zero		1


	//   ....[6]....
        /*0174*/ 	.word	0x000007e0
        /*0178*/ 	.word	0x000000ff
        /*017c*/ 	.word	0x00000028
        /*0180*/ 	.short	0x0100
        /*0182*/ 	.byte	0x04
	.zero		1


	//   ....[7]....
        /*0184*/ 	.word	0x000007f0
        /*0188*/ 	.word	0x000000ff
        /*018c*/ 	.word	0x00000048
        /*0190*/ 	.short	0x0100
        /*0192*/ 	.byte	0x04
	.zero		1


	//   ....[8]....
        /*0194*/ 	.word	0x00000800
        /*0198*/ 	.word	0x000000ff
        /*019c*/ 	.word	0x00000030
        /*01a0*/ 	.short	0x0100
        /*01a2*/ 	.byte	0x04
	.zero		1


	//   ....[9]....
        /*01a4*/ 	.word	0x00000810
        /*01a8*/ 	.word	0x000000ff
        /*01ac*/ 	.word	0x00000050
        /*01b0*/ 	.short	0x0100
        /*01b2*/ 	.byte	0x04
	.zero		1


	//   ....[10]....
        /*01b4*/ 	.word	0x00000820
        /*01b8*/ 	.word	0x000000ff
        /*01bc*/ 	.word	0x00000038
        /*01c0*/ 	.short	0x0100
        /*01c2*/ 	.byte	0x04
	.zero		1


	//   ....[11]....
        /*01c4*/ 	.word	0x00000830
        /*01c8*/ 	.word	0x000000ff
        /*01cc*/ 	.word	0x00000058
        /*01d0*/ 	.short	0x0100
        /*01d2*/ 	.byte	0x04
	.zero		1


	//   ....[12]....
        /*01d4*/ 	.word	0x00000910
        /*01d8*/ 	.word	0x000000ff
        /*01dc*/ 	.word	0x00000060
        /*01e0*/ 	.short	0x0100
        /*01e2*/ 	.byte	0x06
	.zero		1


	//   ....[13]....
        /*01e4*/ 	.word	0x00000920
        /*01e8*/ 	.word	0x000000ff
        /*01ec*/ 	.word	0x00000068
        /*01f0*/ 	.short	0x0100
        /*01f2*/ 	.byte	0x06
	.zero		1


	//   ....[14]....
        /*01f4*/ 	.word	0x00000a50
        /*01f8*/ 	.word	0x000000ff
        /*01fc*/ 	.word	0x00000070
        /*0200*/ 	.short	0x0100
        /*0202*/ 	.byte	0x06
	.zero		1


	//   ....[15]....
        /*0204*/ 	.word	0x00000a60
        /*0208*/ 	.word	0x000000ff
        /*020c*/ 	.word	0x00000080
        /*0210*/ 	.short	0x0100
        /*0212*/ 	.byte	0x06
	.zero		1


	//   ....[16]....
        /*0214*/ 	.word	0x00000a70
        /*0218*/ 	.word	0x000000ff
        /*021c*/ 	.word	0x00000078
        /*0220*/ 	.short	0x0100
        /*0222*/ 	.byte	0x06
	.zero		1


	//   ....[17]....
        /*0224*/ 	.word	0x00000a80
        /*0228*/ 	.word	0x000000ff
        /*022c*/ 	.word	0x00000088
        /*0230*/ 	.short	0x0100
        /*0232*/ 	.byte	0x06
	.zero		1


	//   ....[18]....
        /*0234*/ 	.word	0x00000ba0
        /*0238*/ 	.word	0x000000ff
        /*023c*/ 	.word	0x00000090
        /*0240*/ 	.short	0x0100
        /*0242*/ 	.byte	0x04
	.zero		1


	//   ....[19]....
        /*0244*/ 	.word	0x00000bb0
        /*0248*/ 	.word	0x000000ff
        /*024c*/ 	.word	0x000000b0
        /*0250*/ 	.short	0x0100
        /*0252*/ 	.byte	0x04
	.zero		1


	//   ....[20]....
        /*0254*/ 	.word	0x00000bc0
        /*0258*/ 	.word	0x000000ff
        /*025c*/ 	.word	0x00000098
        /*0260*/ 	.short	0x0100
        /*0262*/ 	.byte	0x04
	.zero		1


	//   ....[21]....
        /*0264*/ 	.word	0x00000bd0
        /*0268*/ 	.word	0x000000ff
        /*026c*/ 	.word	0x000000b8
        /*0270*/ 	.short	0x0100
        /*0272*/ 	.byte	0x04
	.zero		1


	//   ....[22]....
        /*0274*/ 	.word	0x00000be0
        /*0278*/ 	.word	0x000000ff
        /*027c*/ 	.word	0x000000a0
        /*0280*/ 	.short	0x0100
        /*0282*/ 	.byte	0x04
	.zero		1


	//   ....[23]....
        /*0284*/ 	.word	0x00000bf0
        /*0288*/ 	.word	0x000000ff
        /*028c*/ 	.word	0x000000c0
        /*0290*/ 	.short	0x0100
        /*0292*/ 	.byte	0x04
	.zero		1


	//   ....[24]....
        /*0294*/ 	.word	0x00000c00
        /*0298*/ 	.word	0x000000ff
        /*029c*/ 	.word	0x000000a8
        /*02a0*/ 	.short	0x0100
        /*02a2*/ 	.byte	0x04
	.zero		1


	//   ....[25]....
        /*02a4*/ 	.word	0x00000c10
        /*02a8*/ 	.word	0x000000ff
        /*02ac*/ 	.word	0x000000c8
        /*02b0*/ 	.short	0x0100
        /*02b2*/ 	.byte	0x04
	.zero		1


	//   ....[26]....
        /*02b4*/ 	.word	0x00000d00
        /*02b8*/ 	.word	0x000000ff
        /*02bc*/ 	.word	0x000000d0
        /*02c0*/ 	.short	0x0100
        /*02c2*/ 	.byte	0x04
	.zero		1


	//   ....[27]....
        /*02c4*/ 	.word	0x00000d10
        /*02c8*/ 	.word	0x000000ff
        /*02cc*/ 	.word	0x000000e0
        /*02d0*/ 	.short	0x0100
        /*02d2*/ 	.byte	0x04
	.zero		1


	//   ....[28]....
        /*02d4*/ 	.word	0x00000d20
        /*02d8*/ 	.word	0x000000ff
        /*02dc*/ 	.word	0x000000d8
        /*02e0*/ 	.short	0x0100
        /*02e2*/ 	.byte	0x04
	.zero		1


	//   ....[29]....
        /*02e4*/ 	.word	0x00000d30
        /*02e8*/ 	.word	0x000000ff
        /*02ec*/ 	.word	0x000000e8
        /*02f0*/ 	.short	0x0100
        /*02f2*/ 	.byte	0x04
	.zero		1


	//   ....[30]....
        /*02f4*/ 	.word	0x00000e30
        /*02f8*/ 	.word	0x000000ff
        /*02fc*/ 	.word	0x000000f0
        /*0300*/ 	.short	0x0100
        /*0302*/ 	.byte	0x06
	.zero		1


	//   ....[31]....
        /*0304*/ 	.word	0x00001a40
        /*0308*/ 	.word	0x00000003
        /*030c*/ 	.word	0x000000e0
        /*0310*/ 	.short	0x010a
        /*0312*/ 	.byte	0xff
	.zero		1


	//   ....[32]....
        /*0314*/ 	.word	0x00001a70
        /*0318*/ 	.word	0x00000003
        /*031c*/ 	.word	0x000000d0
        /*0320*/ 	.short	0x0101
        /*0322*/ 	.byte	0xff
	.zero		1


	//   ....[33]....
        /*0324*/ 	.word	0x00001b30
        /*0328*/ 	.word	0x000000ff
        /*032c*/ 	.word	0x00000010
        /*0330*/ 	.short	0x010a
        /*0332*/ 	.byte	0x04
	.zero		1


	//   ....[34]....
        /*0334*/ 	.word	0x00001c00
        /*0338*/ 	.word	0x000000ff
        /*033c*/ 	.word	0x00000010
        /*0340*/ 	.short	0x010a
        /*0342*/ 	.byte	0x06
	.zero		1


	//   ....[35]....
        /*0344*/ 	.word	0x00001d60
        /*0348*/ 	.word	0x000000ff
        /*034c*/ 	.word	0x00000010
        /*0350*/ 	.short	0x010a
        /*0352*/ 	.byte	0x04
	.zero		1


	//   ....[36]....
        /*0354*/ 	.word	0x00002140
        /*0358*/ 	.word	0x000000ff
        /*035c*/ 	.word	0x00000068
        /*0360*/ 	.short	0x0101
        /*0362*/ 	.byte	0x16
	.zero		1


	//   ....[37]....
        /*0364*/ 	.word	0x00002160
        /*0368*/ 	.word	0x000000ff
        /*036c*/ 	.word	0x00000010
        /*0370*/ 	.short	0x010a
        /*0372*/ 	.byte	0x04
	.zero		1


	//   ....[38]....
        /*0374*/ 	.word	0x000021e0
        /*0378*/ 	.word	0x000000ff
        /*037c*/ 	.word	0x00000010
        /*0380*/ 	.short	0x010a
        /*0382*/ 	.byte	0x06
	.zero		1


	//   ....[39]....
        /*0384*/ 	.word	0x00002320
        /*0388*/ 	.word	0x000000ff
        /*038c*/ 	.word	0x00000010
        /*0390*/ 	.short	0x010a
        /*0392*/ 	.byte	0x04
	.zero		1


	//   ....[40]....
        /*0394*/ 	.word	0x00002730
        /*0398*/ 	.word	0x00000003
        /*039c*/ 	.word	0x00000070
        /*03a0*/ 	.short	0x010a
        /*03a2*/ 	.byte	0xff
	.zero		1


	//   ....[41]....
        /*03a4*/ 	.word	0x00002880
        /*03a8*/ 	.word	0x00000000
        /*03ac*/ 	.word	0x00000000
        /*03b0*/ 	.short	0x0101
        /*03b2*/ 	.byte	0xff
	.zero		1


	//   ....[42]....
        /*03b4*/ 	.word	0x00002e40
        /*03b8*/ 	.word	0x000000ff
        /*03bc*/ 	.word	0x00000000
        /*03c0*/ 	.short	0x010a
        /*03c2*/ 	.byte	0x04
	.zero		1


	//   ....[43]....
        /*03c4*/ 	.word	0x00002ee0
        /*03c8*/ 	.word	0x00000000
        /*03cc*/ 	.word	0x00000000
        /*03d0*/ 	.short	0x010a
        /*03d2*/ 	.byte	0xff
	.zero		1


	//   ....[44]....
        /*03d4*/ 	.word	0x00003010
        /*03d8*/ 	.word	0x00000000
        /*03dc*/ 	.word	0x000000d0
        /*03e0*/ 	.short	0x010a
        /*03e2*/ 	.byte	0xff
	.zero		1


	//   ....[45]....
        /*03e4*/ 	.word	0x00003080
        /*03e8*/ 	.word	0x00000008
        /*03ec*/ 	.word	0x00000000
        /*03f0*/ 	.short	0x0101
        /*03f2*/ 	.byte	0xff
	.zero		1


	//   ....[46]....
        /*03f4*/ 	.word	0x000030a0
        /*03f8*/ 	.word	0x000000ff
        /*03fc*/ 	.word	0x00000080
        /*0400*/ 	.short	0x010a
        /*0402*/ 	.byte	0x04
	.zero		1


	//   ....[47]....
        /*0404*/ 	.word	0x000031c0
        /*0408*/ 	.word	0x00000000
        /*040c*/ 	.word	0x00000070
        /*0410*/ 	.short	0x010a
        /*0412*/ 	.byte	0xff
	.zero		1


	//   ....[48]....
        /*0414*/ 	.word	0x000032c0
        /*0418*/ 	.word	0x00000000
        /*041c*/ 	.word	0x00000000
        /*0420*/ 	.short	0x0101
        /*0422*/ 	.byte	0xff
	.zero		1


	//   ....[49]....
        /*0424*/ 	.word	0x00003350
        /*0428*/ 	.word	0x000000ff
        /*042c*/ 	.word	0x00000080
        /*0430*/ 	.short	0x0106
        /*0432*/ 	.byte	0x04
	.zero		1


	//   ....[50]....
        /*0434*/ 	.word	0x00003370
        /*0438*/ 	.word	0x000000ff
        /*043c*/ 	.word	0x00000080
        /*0440*/ 	.short	0x010a
        /*0442*/ 	.byte	0x04
	.zero		1


	//   ....[51]....
        /*0444*/ 	.word	0x00003400
        /*0448*/ 	.word	0x000000ff
        /*044c*/ 	.word	0x00000080
        /*0450*/ 	.short	0x0106
        /*0452*/ 	.byte	0x07
	.zero		1


	//   ....[52]....
        /*0454*/ 	.word	0x00003440
        /*0458*/ 	.word	0x00000000
        /*045c*/ 	.word	0x00000080
        /*0460*/ 	.short	0x010a
        /*0462*/ 	.byte	0xff
	.zero		1


	//   ....[53]....
        /*0464*/ 	.word	0x000036a0
        /*0468*/ 	.word	0x000000ff
        /*046c*/ 	.word	0x00000008
        /*0470*/ 	.short	0x010a
        /*0472*/ 	.byte	0x05
	.zero		1


	//   ....[54]....
        /*0474*/ 	.word	0x000036c0
        /*0478*/ 	.word	0x000000ff
        /*047c*/ 	.word	0x00000008
        /*0480*/ 	.short	0x010a
        /*0482*/ 	.byte	0x05
	.zero		1


	//   ....[55]....
        /*0484*/ 	.word	0x00003860
        /*0488*/ 	.word	0x000000ff
        /*048c*/ 	.word	0x00000008
        /*0490*/ 	.short	0x010a
        /*0492*/ 	.byte	0x05
	.zero		1


	//   ....[56]....
        /*0494*/ 	.word	0x00003880
        /*0498*/ 	.word	0x000000ff
        /*049c*/ 	.word	0x00000008
        /*04a0*/ 	.short	0x010a
        /*04a2*/ 	.byte	0x05
	.zero		1


	//   ....[57]....
        /*04a4*/ 	.word	0x00003950
        /*04a8*/ 	.word	0x000000ff
        /*04ac*/ 	.word	0x00000000
        /*04b0*/ 	.short	0x0101
        /*04b2*/ 	.byte	0x04
	.zero		1


	//   ....[58]....
        /*04b4*/ 	.word	0x00003d10
        /*04b8*/ 	.word	0x00000003
        /*04bc*/ 	.word	0x00000070
        /*04c0*/ 	.short	0x010a
        /*04c2*/ 	.byte	0xff
	.zero		1


	//   ....[59]....
        /*04c4*/ 	.word	0x00003dd0
        /*04c8*/ 	.word	0x00000003
        /*04cc*/ 	.word	0x00000000
        /*04d0*/ 	.short	0x0101
        /*04d2*/ 	.byte	0xff
	.zero		1


	//   ....[60]....
        /*04d4*/ 	.word	0x00003ec0
        /*04d8*/ 	.word	0x000000ff
        /*04dc*/ 	.word	0x00000000
        /*04e0*/ 	.short	0x010a
        /*04e2*/ 	.byte	0x04
	.zero		1


	//   ....[61]....
        /*04e4*/ 	.word	0x00003ed0
        /*04e8*/ 	.word	0x000000ff
        /*04ec*/ 	.word	0x000000b0
        /*04f0*/ 	.short	0x010a
        /*04f2*/ 	.byte	0x07
	.zero		1


	//   ....[62]....
        /*04f4*/ 	.word	0x00003f90
        /*04f8*/ 	.word	0x000000ff
        /*04fc*/ 	.word	0x00000000
        /*0500*/ 	.short	0x010a
        /*0502*/ 	.byte	0x05
	.zero		1


	//   ....[63]....
        /*0504*/ 	.word	0x000040e0
        /*0508*/ 	.word	0x000000ff
        /*050c*/ 	.word	0x00000000
        /*0510*/ 	.short	0x010a
        /*0512*/ 	.byte	0x07
	.zero		1


	//   ....[64]....
        /*0514*/ 	.word	0x00004850
        /*0518*/ 	.word	0x000000ff
        /*051c*/ 	.word	0x00000000
        /*0520*/ 	.short	0x010a
        /*0522*/ 	.byte	0x04
	.zero		1


	//   ....[65]....
        /*0524*/ 	.word	0x000048f0
        /*0528*/ 	.word	0x000000ff
        /*052c*/ 	.word	0x00000000
        /*0530*/ 	.short	0x010a
        /*0532*/ 	.byte	0x05
	.zero		1


	//   ....[66]....
        /*0534*/ 	.word	0x00004980
        /*0538*/ 	.word	0x000000ff
        /*053c*/ 	.word	0x00000000
        /*0540*/ 	.short	0x010a
        /*0542*/ 	.byte	0x05
	.zero		1


	//   ....[67]....
        /*0544*/ 	.word	0x00004a20
        /*0548*/ 	.word	0x00000002
        /*054c*/ 	.word	0x00000000
        /*0550*/ 	.short	0x010a
        /*0552*/ 	.byte	0xff
	.zero		1


	//   ....[68]....
        /*0554*/ 	.word	0x00004a60
        /*0558*/ 	.word	0x00000002
        /*055c*/ 	.word	0x00000000
        /*0560*/ 	.short	0x010a
        /*0562*/ 	.byte	0xff
	.zero		1


	//   ....[69]....
        /*0564*/ 	.word	0x00004ae0
        /*0568*/ 	.word	0x000000ff
        /*056c*/ 	.word	0x00000000
        /*0570*/ 	.short	0x0101
        /*0572*/ 	.byte	0x04
	.zero		1


	//   ....[70]....
        /*0574*/ 	.word	0x00004b20
        /*0578*/ 	.word	0x000000ff
        /*057c*/ 	.word	0x000000f0
        /*0580*/ 	.short	0x010a
        /*0582*/ 	.byte	0x3e
	.zero		1


	//   ....[71]....
        /*0584*/ 	.word	0x00004b80
        /*0588*/ 	.word	0x000000ff
        /*058c*/ 	.word	0x00000000
        /*0590*/ 	.short	0x0101
        /*0592*/ 	.byte	0x04
	.zero		1


	//   ....[72]....
        /*0594*/ 	.word	0x00005030
        /*0598*/ 	.word	0x0000000c
        /*059c*/ 	.word	0x00000070
        /*05a0*/ 	.short	0x010a
        /*05a2*/ 	.byte	0xff
	.zero		1


	//   ....[73]....
        /*05a4*/ 	.word	0x000051a0
        /*05a8*/ 	.word	0x00000000
        /*05ac*/ 	.word	0x00000000
        /*05b0*/ 	.short	0x0101
        /*05b2*/ 	.byte	0xff
	.zero		1


	//   ....[74]....
        /*05b4*/ 	.word	0x00005630
        /*05b8*/ 	.word	0x000000ff
        /*05bc*/ 	.word	0x00000068
        /*05c0*/ 	.short	0x010a
        /*05c2*/ 	.byte	0x15
	.zero		1


	//   ....[75]....
        /*05c4*/ 	.word	0x000057b0
        /*05c8*/ 	.word	0x000000ff
        /*05cc*/ 	.word	0x00000040
        /*05d0*/ 	.short	0x010a
        /*05d2*/ 	.byte	0x15
	.zero		1


	//   ....[76]....
        /*05d4*/ 	.word	0x00005940
        /*05d8*/ 	.word	0x000000ff
        /*05dc*/ 	.word	0x00000020
        /*05e0*/ 	.short	0x010b
        /*05e2*/ 	.byte	0x15
	.zero		1


	//   ....[77]....
        /*05e4*/ 	.word	0x00005950
        /*05e8*/ 	.word	0x000000ff
        /*05ec*/ 	.word	0x00000000
        /*05f0*/ 	.short	0x0101
        /*05f2*/ 	.byte	0x06
	.zero		1


	//   ....[78]....
        /*05f4*/ 	.word	0x00005960
        /*05f8*/ 	.word	0x000000ff
        /*05fc*/ 	.word	0x00000048
        /*0600*/ 	.short	0x010a
        /*0602*/ 	.byte	0x15
	.zero		1


	//   ....[79]....
        /*0604*/ 	.word	0x00005ac0
        /*0608*/ 	.word	0x000000ff
        /*060c*/ 	.word	0x00000028
        /*0610*/ 	.short	0x010b
        /*0612*/ 	.byte	0x15
	.zero		1


	//   ....[80]....
        /*0614*/ 	.word	0x00005ad0
        /*0618*/ 	.word	0x000000ff
        /*061c*/ 	.word	0x00000000
        /*0620*/ 	.short	0x0101
        /*0622*/ 	.byte	0x06
	.zero		1


	//   ....[81]....
        /*0624*/ 	.word	0x00005ae0
        /*0628*/ 	.word	0x000000ff
        /*062c*/ 	.word	0x00000050
        /*0630*/ 	.short	0x010a
        /*0632*/ 	.byte	0x15
	.zero		1


	//   ....[82]....
        /*0634*/ 	.word	0x00005c30
        /*0638*/ 	.word	0x000000ff
        /*063c*/ 	.word	0x00000030
        /*0640*/ 	.short	0x010b
        /*0642*/ 	.byte	0x15
	.zero		1


	//   ....[83]....
        /*0644*/ 	.word	0x00005c40
        /*0648*/ 	.word	0x000000ff
        /*064c*/ 	.word	0x00000000
        /*0650*/ 	.short	0x0101
        /*0652*/ 	.byte	0x06
	.zero		1


	//   ....[84]....
        /*0654*/ 	.word	0x00005c50
        /*0658*/ 	.word	0x000000ff
        /*065c*/ 	.word	0x00000058
        /*0660*/ 	.short	0x010a
        /*0662*/ 	.byte	0x15
	.zero		1


	//   ....[85]....
        /*0664*/ 	.word	0x00005e50
        /*0668*/ 	.word	0x000000ff
        /*066c*/ 	.word	0x00000038
        /*0670*/ 	.short	0x010b
        /*0672*/ 	.byte	0x15
	.zero		1


	//   ....[86]....
        /*0674*/ 	.word	0x00005e60
        /*0678*/ 	.word	0x000000ff
        /*067c*/ 	.word	0x00000000
        /*0680*/ 	.short	0x0101
        /*0682*/ 	.byte	0x25
	.zero		1


	//   ....[87]....
        /*0684*/ 	.word	0x00005e90
        /*0688*/ 	.word	0x000000ff
        /*068c*/ 	.word	0x00000040
        /*0690*/ 	.short	0x010a
        /*0692*/ 	.byte	0x15
	.zero		1


	//   ....[88]....
        /*0694*/ 	.word	0x00005eb0
        /*0698*/ 	.word	0x000000ff
        /*069c*/ 	.word	0x00000048
        /*06a0*/ 	.short	0x010a
        /*06a2*/ 	.byte	0x15
	.zero		1


	//   ....[89]....
        /*06a4*/ 	.word	0x00005ed0
        /*06a8*/ 	.word	0x000000ff
        /*06ac*/ 	.word	0x00000050
        /*06b0*/ 	.short	0x010a
        /*06b2*/ 	.byte	0x15
	.zero		1


	//   ....[90]....
        /*06b4*/ 	.word	0x00005f10
        /*06b8*/ 	.word	0x00000000
        /*06bc*/ 	.word	0x00000058
        /*06c0*/ 	.short	0x010a
        /*06c2*/ 	.byte	0xff
	.zero		1


	//   ....[91]....
        /*06c4*/ 	.word	0x00006220
        /*06c8*/ 	.word	0x00000003
        /*06cc*/ 	.word	0x00000070
        /*06d0*/ 	.short	0x010a
        /*06d2*/ 	.byte	0xff
	.zero		1


	//   ....[92]....
        /*06d4*/ 	.word	0x000063a0
        /*06d8*/ 	.word	0x00000000
        /*06dc*/ 	.word	0x00000000
        /*06e0*/ 	.short	0x0101
        /*06e2*/ 	.byte	0xff
	.zero		1


	//   ....[93]....
        /*06e4*/ 	.word	0x00006f00
        /*06e8*/ 	.word	0x000000ff
        /*06ec*/ 	.word	0x00000020
        /*06f0*/ 	.short	0x010a
        /*06f2*/ 	.byte	0x2b
	.zero		1


	//   ....[94]....
        /*06f4*/ 	.word	0x00006f40
        /*06f8*/ 	.word	0x0000004b
        /*06fc*/ 	.word	0x00000090
        /*0700*/ 	.short	0x010a
        /*0702*/ 	.byte	0xff
	.zero		1


	//   ....[95]....
        /*0704*/ 	.word	0x00007030
        /*0708*/ 	.word	0x000000ff
        /*070c*/ 	.word	0x00000020
        /*0710*/ 	.short	0x010a
        /*0712*/ 	.byte	0x2b
	.zero		1


	//   ....[96]....
        /*0714*/ 	.word	0x00007120
        /*0718*/ 	.word	0x0000004b
        /*071c*/ 	.word	0x00000090
        /*0720*/ 	.short	0x010a
        /*0722*/ 	.byte	0xff
	.zero		1


	//   ....[97]....
        /*0724*/ 	.word	0x000078f0
        /*0728*/ 	.word	0x00000000
        /*072c*/ 	.word	0x00000000
        /*0730*/ 	.short	0x0101
        /*0732*/ 	.byte	0xff
	.zero		1


	//   ....[98]....
        /*0734*/ 	.word	0x00007900
        /*0738*/ 	.word	0x00000003
        /*073c*/ 	.word	0x00000020
        /*0740*/ 	.short	0x010a
        /*0742*/ 	.byte	0xff
	.zero		1


	//   ....[99]....
        /*0744*/ 	.word	0x000079e0
        /*0748*/ 	.word	0x00000003
        /*074c*/ 	.word	0x00000020
        /*0750*/ 	.short	0x010a
        /*0752*/ 	.byte	0xff
	.zero		1


	//   ....[100]....
        /*0754*/ 	.word	0x00008250
        /*0758*/ 	.word	0x0000004d
        /*075c*/ 	.word	0x00000000
        /*0760*/ 	.short	0x0101
        /*0762*/ 	.byte	0xff
	.zero		1


	//   ....[101]....
        /*0764*/ 	.word	0x00008270
        /*0768*/ 	.word	0x00000000
        /*076c*/ 	.word	0x00000020
        /*0770*/ 	.short	0x010a
        /*0772*/ 	.byte	0xff
	.zero		1


	//   ....[102]....
        /*0774*/ 	.word	0x00008340
        /*0778*/ 	.word	0x00000000
        /*077c*/ 	.word	0x00000020
        /*0780*/ 	.short	0x010a
        /*0782*/ 	.byte	0xff
	.zero		1


	//   ....[103]....
        /*0784*/ 	.word	0x00008bb0
        /*0788*/ 	.word	0x0000004d
        /*078c*/ 	.word	0x00000000
        /*0790*/ 	.short	0x0101
        /*0792*/ 	.byte	0xff
	.zero		1


	//   ....[104]....
        /*0794*/ 	.word	0x00008bd0
        /*0798*/ 	.word	0x00000000
        /*079c*/ 	.word	0x00000020
        /*07a0*/ 	.short	0x010a
        /*07a2*/ 	.byte	0xff
	.zero		1


	//   ....[105]....
        /*07a4*/ 	.word	0x00008ca0
        /*07a8*/ 	.word	0x00000000
        /*07ac*/ 	.word	0x00000020
        /*07b0*/ 	.short	0x010a
        /*07b2*/ 	.byte	0xff
	.zero		1


	//   ....[106]....
        /*07b4*/ 	.word	0x00008fb0
        /*07b8*/ 	.word	0x0000004b
        /*07bc*/ 	.word	0x00000000
        /*07c0*/ 	.short	0x0101
        /*07c2*/ 	.byte	0xff
	.zero		1


	//   ....[107]....
        /*07c4*/ 	.word	0x00009560
        /*07c8*/ 	.word	0x00000002
        /*07cc*/ 	.word	0x00000000
        /*07d0*/ 	.short	0x0101
        /*07d2*/ 	.byte	0xff
	.zero		1


	//   ....[108]....
        /*07d4*/ 	.word	0x000097f0
        /*07d8*/ 	.word	0x000000ff
        /*07dc*/ 	.word	0x00000000
        /*07e0*/ 	.short	0x0101
        /*07e2*/ 	.byte	0x04
	.zero		1


	//   ....[109]....
        /*07e4*/ 	.word	0x00009810
        /*07e8*/ 	.word	0x00000003
        /*07ec*/ 	.word	0x000000e0
        /*07f0*/ 	.short	0x010a
        /*07f2*/ 	.byte	0xff
	.zero		1


	//   ....[110]....
        /*07f4*/ 	.word	0x00009870
        /*07f8*/ 	.word	0x00000000
        /*07fc*/ 	.word	0x00000010
        /*0800*/ 	.short	0x010a
        /*0802*/ 	.byte	0xff
	.zero		1


	//   ....[111]....
        /*0804*/ 	.word	0x000098d0
        /*0808*/ 	.word	0x00000000
        /*080c*/ 	.word	0x00000010
        /*0810*/ 	.short	0x010a
        /*0812*/ 	.byte	0xff
	.zero		1


	//   ....[112]....
        /*0814*/ 	.word	0x00009920
        /*0818*/ 	.word	0x00000003
        /*081c*/ 	.word	0x00000070
        /*0820*/ 	.short	0x010a
        /*0822*/ 	.byte	0xff
	.zero		1


	//   ....[113]....
        /*0824*/ 	.word	0x00009980
        /*0828*/ 	.word	0x00000000
        /*082c*/ 	.word	0x00000000
        /*0830*/ 	.short	0x010a
        /*0832*/ 	.byte	0xff
	.zero		1


	//   ....[114]....
        /*0834*/ 	.word	0x000099d0
        /*0838*/ 	.word	0x00000000
        /*083c*/ 	.word	0x000000d0
        /*0840*/ 	.short	0x010a
        /*0842*/ 	.byte	0xff
	.zero		1


	//   ....[115]....
        /*0844*/ 	.word	0x00009a30
        /*0848*/ 	.word	0x00000000
        /*084c*/ 	.word	0x00000080
        /*0850*/ 	.short	0x010a
        /*0852*/ 	.byte	0xff
	.zero		1


	//   ....[116]....
        /*0854*/ 	.word	0x00009a80
        /*0858*/ 	.word	0x00000000
        /*085c*/ 	.word	0x00000070
        /*0860*/ 	.short	0x010a
        /*0862*/ 	.byte	0xff
	.zero		1


	//   ....[117]....
        /*0864*/ 	.word	0x00009ae0
        /*0868*/ 	.word	0x00000000
        /*086c*/ 	.word	0x00000080
        /*0870*/ 	.short	0x010a
        /*0872*/ 	.byte	0xff
	.zero		1


	//   ....[118]....
        /*0874*/ 	.word	0x00009b40
        /*0878*/ 	.word	0x00000007
        /*087c*/ 	.word	0x00000008
        /*0880*/ 	.short	0x010a
        /*0882*/ 	.byte	0xff
	.zero		1


	//   ....[119]....
        /*0884*/ 	.word	0x00009c30
        /*0888*/ 	.word	0x00000005
        /*088c*/ 	.word	0x00000008
        /*0890*/ 	.short	0x010a
        /*0892*/ 	.byte	0xff
	.zero		1


	//   ....[120]....
        /*0894*/ 	.word	0x00009c80
        /*0898*/ 	.word	0x00000003
        /*089c*/ 	.word	0x00000070
        /*08a0*/ 	.short	0x010a
        /*08a2*/ 	.byte	0xff
	.zero		1


	//   ....[121]....
        /*08a4*/ 	.word	0x00009cf0
        /*08a8*/ 	.word	0x00000003
        /*08ac*/ 	.word	0x000000b0
        /*08b0*/ 	.short	0x010a
        /*08b2*/ 	.byte	0xff
	.zero		1


	//   ....[122]....
        /*08b4*/ 	.word	0x00009d50
        /*08b8*/ 	.word	0x00000003
        /*08bc*/ 	.word	0x00000000
        /*08c0*/ 	.short	0x010a
        /*08c2*/ 	.byte	0xff
	.zero		1


	//   ....[123]....
        /*08c4*/ 	.word	0x00009db0
        /*08c8*/ 	.word	0x00000002
        /*08cc*/ 	.word	0x00000000
        /*08d0*/ 	.short	0x010a
        /*08d2*/ 	.byte	0xff
	.zero		1


	//   ....[124]....
        /*08d4*/ 	.word	0x00009e10
        /*08d8*/ 	.word	0x00000002
        /*08dc*/ 	.word	0x00000000
        /*08e0*/ 	.short	0x010a
        /*08e2*/ 	.byte	0xff
	.zero		1


	//   ....[125]....
        /*08e4*/ 	.word	0x00009e70
        /*08e8*/ 	.word	0x00000002
        /*08ec*/ 	.word	0x00000000
        /*08f0*/ 	.short	0x010a
        /*08f2*/ 	.byte	0xff
	.zero		1


	//   ....[126]....
        /*08f4*/ 	.word	0x00009ed0
        /*08f8*/ 	.word	0x00000002
        /*08fc*/ 	.word	0x000000f0
        /*0900*/ 	.short	0x010a
        /*0902*/ 	.byte	0xff
	.zero		1


	//   ....[127]....
        /*0904*/ 	.word	0x00009f20
        /*0908*/ 	.word	0x0000000c
        /*090c*/ 	.word	0x00000070
        /*0910*/ 	.short	0x010a
        /*0912*/ 	.byte	0xff
	.zero		1


	//   ....[128]....
        /*0914*/ 	.word	0x00009f80
        /*0918*/ 	.word	0x00000000
        /*091c*/ 	.word	0x00000068
        /*0920*/ 	.short	0x010a
        /*0922*/ 	.byte	0xff
	.zero		1


	//   ....[129]....
        /*0924*/ 	.word	0x00009fe0
        /*0928*/ 	.word	0x00000000
        /*092c*/ 	.word	0x00000040
        /*0930*/ 	.short	0x010a
        /*0932*/ 	.byte	0xff
	.zero		1


	//   ....[130]....
        /*0934*/ 	.word	0x0000a040
        /*0938*/ 	.word	0x00000000
        /*093c*/ 	.word	0x00000048
        /*0940*/ 	.short	0x010a
        /*0942*/ 	.byte	0xff
	.zero		1


	//   ....[131]....
        /*0944*/ 	.word	0x0000a0a0
        /*0948*/ 	.word	0x00000000
        /*094c*/ 	.word	0x00000050
        /*0950*/ 	.short	0x010a
        /*0952*/ 	.byte	0xff
	.zero		1


	//   ....[132]....
        /*0954*/ 	.word	0x0000a100
        /*0958*/ 	.word	0x00000000
        /*095c*/ 	.word	0x00000058
        /*0960*/ 	.short	0x010a
        /*0962*/ 	.byte	0xff
	.zero		1


	//   ....[133]....
        /*0964*/ 	.word	0x0000a160
        /*0968*/ 	.word	0x00000000
        /*096c*/ 	.word	0x00000040
        /*0970*/ 	.short	0x010a
        /*0972*/ 	.byte	0xff
	.zero		1


	//   ....[134]....
        /*0974*/ 	.word	0x0000a1c0
        /*0978*/ 	.word	0x00000000
        /*097c*/ 	.word	0x00000048
        /*0980*/ 	.short	0x010a
        /*0982*/ 	.byte	0xff
	.zero		1


	//   ....[135]....
        /*0984*/ 	.word	0x0000a220
        /*0988*/ 	.word	0x00000000
        /*098c*/ 	.word	0x00000050
        /*0990*/ 	.short	0x010a
        /*0992*/ 	.byte	0xff
	.zero		1


	//   ....[136]....
        /*0994*/ 	.word	0x0000a270
        /*0998*/ 	.word	0x00000003
        /*099c*/ 	.word	0x00000070
        /*09a0*/ 	.short	0x010a
        /*09a2*/ 	.byte	0xff
	.zero		1


	//   ....[137]....
        /*09a4*/ 	.word	0x0000a2d0
        /*09a8*/ 	.word	0x00000002
        /*09ac*/ 	.word	0x00000020
        /*09b0*/ 	.short	0x010a
        /*09b2*/ 	.byte	0xff
	.zero		1


	//   ....[138]....
        /*09b4*/ 	.word	0x0000a320
        /*09b8*/ 	.word	0x0000004b
        /*09bc*/ 	.word	0x00000090
        /*09c0*/ 	.short	0x010a
        /*09c2*/ 	.byte	0xff
	.zero		1


	//   ....[139]....
        /*09c4*/ 	.word	0x0000a370
        /*09c8*/ 	.word	0x00000003
        /*09cc*/ 	.word	0x00000020
        /*09d0*/ 	.short	0x010a
        /*09d2*/ 	.byte	0xff
	.zero		1


	//   ....[140]....
        /*09d4*/ 	.word	0x0000a3c0
        /*09d8*/ 	.word	0x00000000
        /*09dc*/ 	.word	0x00000020
        /*09e0*/ 	.short	0x010a
        /*09e2*/ 	.byte	0xff
	.zero		1


	//   ....[141]....
        /*09e4*/ 	.word	0x0000a410
        /*09e8*/ 	.word	0x00000000
        /*09ec*/ 	.word	0x00000020
        /*09f0*/ 	.short	0x010a
        /*09f2*/ 	.byte	0xff
	.zero		1


	//----- nvinfo : EIATTR_NUM_MBARRIERS
	.align		4
.L_47:
        /*09f4*/ 	.byte	0x03, 0x38
        /*09f6*/ 	.short	0x001f


	//----- nvinfo : EIATTR_EXIT_INSTR_OFFSETS
	.align		4
        /*09f8*/ 	.byte	0x04, 0x1c
        /*09fa*/ 	.short	(.L_49 - .L_48)


	//   ....[0]....
.L_48:
        /*09fc*/ 	.word	0x00002f10


	//   ....[1]....
        /*0a00*/ 	.word	0x00003410


	//   ....[2]....
        /*0a04*/ 	.word	0x00003470


	//   ....[3]....
        /*0a08*/ 	.word	0x00004dc0


	//   ....[4]....
        /*0a0c*/ 	.word	0x00005f40


	//   ....[5]....
        /*0a10*/ 	.word	0x00005f80


	//   ....[6]....
        /*0a14*/ 	.word	0x000096e0


	//   ....[7]....
        /*0a18*/ 	.word	0x00009760


	//   ....[8]....
        /*0a1c*/ 	.word	0x00009790


	//   ....[9]....
        /*0a20*/ 	.word	0x00009800


	//----- nvinfo : EIATTR_MAX_THREADS
	.align		4
.L_49:
        /*0a24*/ 	.byte	0x04, 0x05
        /*0a26*/ 	.short	(.L_51 - .L_50)
.L_50:
        /*0a28*/ 	.word	0x00000100
        /*0a2c*/ 	.word	0x00000001
        /*0a30*/ 	.word	0x00000001


	//----- nvinfo : EIATTR_CRS_STACK_SIZE
	.align		4
.L_51:
        /*0a34*/ 	.byte	0x04, 0x1e
        /*0a36*/ 	.short	(.L_53 - .L_52)
.L_52:
        /*0a38*/ 	.word	0x00000000


	//----- nvinfo : EIATTR_CBANK_PARAM_SIZE
	.align		4
.L_53:
        /*0a3c*/ 	.byte	0x03, 0x19
        /*0a3e*/ 	.short	0x0800


	//----- nvinfo : EIATTR_PARAM_CBANK
	.align		4
        /*0a40*/ 	.byte	0x04, 0x0a
        /*0a42*/ 	.short	(.L_55 - .L_54)
	.align		4
.L_54:
        /*0a44*/ 	.word	index@(.nv.constant0._ZN7cutlass13device_kernelINS_4gemm6kernel13GemmUniversalIN4cute5tupleIJiiiiEEENS1_10collective13CollectiveMmaINS1_35MainloopSm100TmaUmmaWarpSpecializedILi2ELi2ELi4ENS5_IJNS4_1CILi2EEESB_NSA_ILi1EEEEEEEENS5_IJNSA_ILi256EEENSA_ILi64EEENSA_ILi128EEEEEENS_10tfloat32_tENS5_IJlSC_lEEESJ_SK_NS4_8TiledMMAINS4_8MMA_AtomIJNS4_23SM100_MMA_TF32_2x1SM_SSISJ_SJ_fLi256ELi64ELNS4_4UMMA5MajorE0ELSP_0ELNSO_7ScaleInE0ELSQ_0EEEEEENS4_6LayoutINS5_IJSC_SC_SC_EEENS5_IJNSA_ILi0EEESV_SV_EEEEENS5_IJNS4_10UnderscoreESY_SY_EEEEENS4_28SM100_TMA_2SM_LOAD_MULTICASTENS4_14ComposedLayoutINS4_7SwizzleILi3ELi4ELi3EEENS4_18smem_ptr_flag_bitsILi32EEENST_INS5_IJNSA_ILi8EEENSA_ILi32EEEEEENS5_IJS18_SC_EEEEEEEvNS4_8identityENS4_18SM100_TMA_2SM_LOADES1C_vS1D_EENS_8epilogue10collective18CollectiveEpilogueINS1G_23Sm100TmaWarpSpecializedILi4ELi2ELi16ELb1ELb0EEEJNS5_IJSH_SG_SH_EEENS5_IJNST_ISH_SC_EENST_INSA_ILi16EEESC_EEEEESJ_SK_SJ_SK_NS1G_6fusion15FusionCallbacksIS1K_NS1Q_17LinearCombinationISJ_fSJ_fLNS_15FloatRoundStyleE2EEES1L_S1P_JEEENS4_5SM1004TMEM4LOAD26SM100_TMEM_LOAD_32dp32b16xENS4_13SM90_TMA_LOADENS12_INS13_ILi2ELi4ELi3EEES16_NST_INS5_IJS17_S1N_EEENS5_IJS1N_SC_EEEEEEENS4_39AutoVectorizingCopyWithAssumedAlignmentILi128EEENS4_14SM90_TMA_STOREES25_S27_S27_EEEvvEEEEvNT_6ParamsE)
        /*0a48*/ 	.short	0x0380
        /*0a4a*/ 	.short	0x0800


	//----- nvinfo : EIATTR_SW_WAR
	.align		4
.L_55:
        /*0a4c*/ 	.byte	0x04, 0x36
        /*0a4e*/ 	.short	(.L_57 - .L_56)
.L_56:
        /*0a50*/ 	.word	0x00000008
.L_57:


//--------------------- .nv.callgraph             --------------------------
	.section	.nv.callgraph,"",@"SHT_CUDA_CALLGRAPH"
	.align	4
	.sectionentsize	8
	.align		4
        /*0000*/ 	.word	0x00000000
	.align		4
        /*0004*/ 	.word	0xffffffff
	.align		4
        /*0008*/ 	.word	index@(_ZN7cutlass13device_kernelINS_4gemm6kernel13GemmUniversalIN4cute5tupleIJiiiiEEENS1_10collective13CollectiveMmaINS1_35MainloopSm100TmaUmmaWarpSpecializedILi2ELi2ELi4ENS5_IJNS4_1CILi2EEESB_NSA_ILi1EEEEEEEENS5_IJNSA_ILi256EEENSA_ILi64EEENSA_ILi128EEEEEENS_10tfloat32_tENS5_IJlSC_lEEESJ_SK_NS4_8TiledMMAINS4_8MMA_AtomIJNS4_23SM100_MMA_TF32_2x1SM_SSISJ_SJ_fLi256ELi64ELNS4_4UMMA5MajorE0ELSP_0ELNSO_7ScaleInE0ELSQ_0EEEEEENS4_6LayoutINS5_IJSC_SC_SC_EEENS5_IJNSA_ILi0EEESV_SV_EEEEENS5_IJNS4_10UnderscoreESY_SY_EEEEENS4_28SM100_TMA_2SM_LOAD_MULTICASTENS4_14ComposedLayoutINS4_7SwizzleILi3ELi4ELi3EEENS4_18smem_ptr_flag_bitsILi32EEENST_INS5_IJNSA_ILi8EEENSA_ILi32EEEEEENS5_IJS18_SC_EEEEEEEvNS4_8identityENS4_18SM100_TMA_2SM_LOADES1C_vS1D_EENS_8epilogue10collective18CollectiveEpilogueINS1G_23Sm100TmaWarpSpecializedILi4ELi2ELi16ELb1ELb0EEEJNS5_IJSH_SG_SH_EEENS5_IJNST_ISH_SC_EENST_INSA_ILi16EEESC_EEEEESJ_SK_SJ_SK_NS1G_6fusion15FusionCallbacksIS1K_NS1Q_17LinearCombinationISJ_fSJ_fLNS_15FloatRoundStyleE2EEES1L_S1P_JEEENS4_5SM1004TMEM4LOAD26SM100_TMEM_LOAD_32dp32b16xENS4_13SM90_TMA_LOADENS12_INS13_ILi2ELi4ELi3EEES16_NST_INS5_IJS17_S1N_EEENS5_IJS1N_SC_EEEEEEENS4_39AutoVectorizingCopyWithAssumedAlignmentILi128EEENS4_14SM90_TMA_STOREES25_S27_S27_EEEvvEEEEvNT_6ParamsE)
	.align		4
        /*000c*/ 	.word	index@(__assertfail)
	.align		4
        /*0010*/ 	.word	0x00000000
	.align		4
        /*0014*/ 	.word	0xfffffffe
	.align		4
        /*0018*/ 	.word	0x00000000
	.align		4
        /*001c*/ 	.word	0xfffffffd
	.align		4
        /*0020*/ 	.word	0x00000000
	.align		4
        /*0024*/ 	.word	0xfffffffc


//--------------------- .nv.constant4             --------------------------
	.section	.nv.constant4,"a",@progbits
	.align	8
	.align		8
.nv.constant4:
        /*0000*/ 	.dword	__assertfail
	.align		8
        /*0008*/ 	.dword	__unnamed_1
	.align		8
        /*0010*/ 	.dword	__unnamed_2
	.align		8
        /*0018*/ 	.dword	_ZN40_INTERNAL_b2271861_4_k_cu_2a533f48_243654cuda3std3__45__cpo5beginE
	.align		8
        /*0020*/ 	.dword	_ZN40_INTERNAL_b2271861_4_k_cu_2a533f48_243654cuda3std3__45__cpo3endE
	.align		8
        /*0028*/ 	.dword	_ZN40_INTERNAL_b2271861_4_k_cu_2a533f48_243654cuda3std3__45__cpo6cbeginE
	.align		8
        /*0030*/ 	.dword	_ZN40_INTERNAL_b2271861_4_k_cu_2a533f48_243654cuda3std3__45__cpo4cendE
	.align		8
        /*0038*/ 	.dword	_ZN40_INTERNAL_b2271861_4_k_cu_2a533f48_243654cuda3std3__442_GLOBAL__N__b2271861_4_k_cu_2a533f48_243656ignoreE
	.align		8
        /*0040*/ 	.dword	_ZN40_INTERNAL_b2271861_4_k_cu_2a533f48_243654cuda3std3__419piecewise_constructE
	.align		8
        /*0048*/ 	.dword	_ZN40_INTERNAL_b2271861_4_k_cu_2a533f48_243654cuda3std3__48in_placeE
	.align		8
        /*0050*/ 	.dword	_ZN40_INTERNAL_b2271861_4_k_cu_2a533f48_243654cuda3std6ranges3__45__cpo4swapE
	.align		8
        /*0058*/ 	.dword	_ZN40_INTERNAL_b2271861_4_k_cu_2a533f48_243654cuda3std6ranges3__45__cpo9iter_moveE
	.align		8
        /*0060*/ 	.dword	_ZN40_INTERNAL_b2271861_4_k_cu_2a533f48_243654cute7productE
	.align		8
        /*0068*/ 	.dword	_ZN40_INTERNAL_b2271861_4_k_cu_2a533f48_243654cute1_E
	.align		8
        /*0070*/ 	.dword	$str$25
	.align		8
        /*0078*/ 	.dword	$str$26
	.align		8
        /*0080*/ 	.dword	$str$27
	.align		8
        /*0088*/ 	.dword	$str$28


//--------------------- .text._ZN7cutlass13device_kernelINS_4gemm6kernel13GemmUniversalIN4cute5tupleIJiiiiEEENS1_10collective13CollectiveMmaINS1_35MainloopSm100TmaUmmaWarpSpecializedILi2ELi2ELi4ENS5_IJNS4_1CILi2EEESB_NSA_ILi1EEEEEEEENS5_IJNSA_ILi256EEENSA_ILi64EEENSA_ILi128EEEEEENS_10tfloat32_tENS5_IJlSC_lEEESJ_SK_NS4_8TiledMMAINS4_8MMA_AtomIJNS4_23SM100_MMA_TF32_2x1SM_SSISJ_SJ_fLi256ELi64ELNS4_4UMMA5MajorE0ELSP_0ELNSO_7ScaleInE0ELSQ_0EEEEEENS4_6LayoutINS5_IJSC_SC_SC_EEENS5_IJNSA_ILi0EEESV_SV_EEEEENS5_IJNS4_10UnderscoreESY_SY_EEEEENS4_28SM100_TMA_2SM_LOAD_MULTICASTENS4_14ComposedLayoutINS4_7SwizzleILi3ELi4ELi3EEENS4_18smem_ptr_flag_bitsILi32EEENST_INS5_IJNSA_ILi8EEENSA_ILi32EEEEEENS5_IJS18_SC_EEEEEEEvNS4_8identityENS4_18SM100_TMA_2SM_LOADES1C_vS1D_EENS_8epilogue10collective18CollectiveEpilogueINS1G_23Sm100TmaWarpSpecializedILi4ELi2ELi16ELb1ELb0EEEJNS5_IJSH_SG_SH_EEENS5_IJNST_ISH_SC_EENST_INSA_ILi16EEESC_EEEEESJ_SK_SJ_SK_NS1G_6fusion15FusionCallbacksIS1K_NS1Q_17LinearCombinationISJ_fSJ_fLNS_15FloatRoundStyleE2EEES1L_S1P_JEEENS4_5SM1004TMEM4LOAD26SM100_TMEM_LOAD_32dp32b16xENS4_13SM90_TMA_LOADENS12_INS13_ILi2ELi4ELi3EEES16_NST_INS5_IJS17_S1N_EEENS5_IJS1N_SC_EEEEEEENS4_39AutoVectorizingCopyWithAssumedAlignmentILi128EEENS4_14SM90_TMA_STOREES25_S27_S27_EEEvvEEEEvNT_6ParamsE --------------------------
	.section	.text._ZN7cutlass13device_kernelINS_4gemm6kernel13GemmUniversalIN4cute5tupleIJiiiiEEENS1_10collective13CollectiveMmaINS1_35MainloopSm100TmaUmmaWarpSpecializedILi2ELi2ELi4ENS5_IJNS4_1CILi2EEESB_NSA_ILi1EEEEEEEENS5_IJNSA_ILi256EEENSA_ILi64EEENSA_ILi128EEEEEENS_10tfloat32_tENS5_IJlSC_lEEESJ_SK_NS4_8TiledMMAINS4_8MMA_AtomIJNS4_23SM100_MMA_TF32_2x1SM_SSISJ_SJ_fLi256ELi64ELNS4_4UMMA5MajorE0ELSP_0ELNSO_7ScaleInE0ELSQ_0EEEEEENS4_6LayoutINS5_IJSC_SC_SC_EEENS5_IJNSA_ILi0EEESV_SV_EEEEENS5_IJNS4_10UnderscoreESY_SY_EEEEENS4_28SM100_TMA_2SM_LOAD_MULTICASTENS4_14ComposedLayoutINS4_7SwizzleILi3ELi4ELi3EEENS4_18smem_ptr_flag_bitsILi32EEENST_INS5_IJNSA_ILi8EEENSA_ILi32EEEEEENS5_IJS18_SC_EEEEEEEvNS4_8identityENS4_18SM100_TMA_2SM_LOADES1C_vS1D_EENS_8epilogue10collective18CollectiveEpilogueINS1G_23Sm100TmaWarpSpecializedILi4ELi2ELi16ELb1ELb0EEEJNS5_IJSH_SG_SH_EEENS5_IJNST_ISH_SC_EENST_INSA_ILi16EEESC_EEEEESJ_SK_SJ_SK_NS1G_6fusion15FusionCallbacksIS1K_NS1Q_17LinearCombinationISJ_fSJ_fLNS_15FloatRoundStyleE2EEES1L_S1P_JEEENS4_5SM1004TMEM4LOAD26SM100_TMEM_LOAD_32dp32b16xENS4_13SM90_TMA_LOADENS12_INS13_ILi2ELi4ELi3EEES16_NST_INS5_IJS17_S1N_EEENS5_IJS1N_SC_EEEEEEENS4_39AutoVectorizingCopyWithAssumedAlignmentILi128EEENS4_14SM90_TMA_STOREES25_S27_S27_EEEvvEEEEvNT_6ParamsE,"ax",@progbits
	.align	128
.text._ZN7cutlass13device_kernelINS_4gemm6kernel13GemmUniversalIN4cute5tupleIJiiiiEEENS1_10collective13CollectiveMmaINS1_35MainloopSm100TmaUmmaWarpSpecializedILi2ELi2ELi4ENS5_IJNS4_1CILi2EEESB_NSA_ILi1EEEEEEEENS5_IJNSA_ILi256EEENSA_ILi64EEENSA_ILi128EEEEEENS_10tfloat32_tENS5_IJlSC_lEEESJ_SK_NS4_8TiledMMAINS4_8MMA_AtomIJNS4_23SM100_MMA_TF32_2x1SM_SSISJ_SJ_fLi256ELi64ELNS4_4UMMA5MajorE0ELSP_0ELNSO_7ScaleInE0ELSQ_0EEEEEENS4_6LayoutINS5_IJSC_SC_SC_EEENS5_IJNSA_ILi0EEESV_SV_EEEEENS5_IJNS4_10UnderscoreESY_SY_EEEEENS4_28SM100_TMA_2SM_LOAD_MULTICASTENS4_14ComposedLayoutINS4_7SwizzleILi3ELi4ELi3EEENS4_18smem_ptr_flag_bitsILi32EEENST_INS5_IJNSA_ILi8EEENSA_ILi32EEEEEENS5_IJS18_SC_EEEEEEEvNS4_8identityENS4_18SM100_TMA_2SM_LOADES1C_vS1D_EENS_8epilogue10collective18CollectiveEpilogueINS1G_23Sm100TmaWarpSpecializedILi4ELi2ELi16ELb1ELb0EEEJNS5_IJSH_SG_SH_EEENS5_IJNST_ISH_SC_EENST_INSA_ILi16EEESC_EEEEESJ_SK_SJ_SK_NS1G_6fusion15FusionCallbacksIS1K_NS1Q_17LinearCombinationISJ_fSJ_fLNS_15FloatRoundStyleE2EEES1L_S1P_JEEENS4_5SM1004TMEM4LOAD26SM100_TMEM_LOAD_32dp32b16xENS4_13SM90_TMA_LOADENS12_INS13_ILi2ELi4ELi3EEES16_NST_INS5_IJS17_S1N_EEENS5_IJS1N_SC_EEEEEEENS4_39AutoVectorizingCopyWithAssumedAlignmentILi128EEENS4_14SM90_TMA_STOREES25_S27_S27_EEEvvEEEEvNT_6ParamsE:
        .type           _ZN7cutlass13device_kernelINS_4gemm6kernel13GemmUniversalIN4cute5tupleIJiiiiEEENS1_10collective13CollectiveMmaINS1_35MainloopSm100TmaUmmaWarpSpecializedILi2ELi2ELi4ENS5_IJNS4_1CILi2EEESB_NSA_ILi1EEEEEEEENS5_IJNSA_ILi256EEENSA_ILi64EEENSA_ILi128EEEEEENS_10tfloat32_tENS5_IJlSC_lEEESJ_SK_NS4_8TiledMMAINS4_8MMA_AtomIJNS4_23SM100_MMA_TF32_2x1SM_SSISJ_SJ_fLi256ELi64ELNS4_4UMMA5MajorE0ELSP_0ELNSO_7ScaleInE0ELSQ_0EEEEEENS4_6LayoutINS5_IJSC_SC_SC_EEENS5_IJNSA_ILi0EEESV_SV_EEEEENS5_IJNS4_10UnderscoreESY_SY_EEEEENS4_28SM100_TMA_2SM_LOAD_MULTICASTENS4_14ComposedLayoutINS4_7SwizzleILi3ELi4ELi3EEENS4_18smem_ptr_flag_bitsILi32EEENST_INS5_IJNSA_ILi8EEENSA_ILi32EEEEEENS5_IJS18_SC_EEEEEEEvNS4_8identityENS4_18SM100_TMA_2SM_LOADES1C_vS1D_EENS_8epilogue10collective18CollectiveEpilogueINS1G_23Sm100TmaWarpSpecializedILi4ELi2ELi16ELb1ELb0EEEJNS5_IJSH_SG_SH_EEENS5_IJNST_ISH_SC_EENST_INSA_ILi16EEESC_EEEEESJ_SK_SJ_SK_NS1G_6fusion15FusionCallbacksIS1K_NS1Q_17LinearCombinationISJ_fSJ_fLNS_15FloatRoundStyleE2EEES1L_S1P_JEEENS4_5SM1004TMEM4LOAD26SM100_TMEM_LOAD_32dp32b16xENS4_13SM90_TMA_LOADENS12_INS13_ILi2ELi4ELi3EEES16_NST_INS5_IJS17_S1N_EEENS5_IJS1N_SC_EEEEEEENS4_39AutoVectorizingCopyWithAssumedAlignmentILi128EEENS4_14SM90_TMA_STOREES25_S27_S27_EEEvvEEEEvNT_6ParamsE,@function
        .size           _ZN7cutlass13device_kernelINS_4gemm6kernel13GemmUniversalIN4cute5tupleIJiiiiEEENS1_10collective13CollectiveMmaINS1_35MainloopSm100TmaUmmaWarpSpecializedILi2ELi2ELi4ENS5_IJNS4_1CILi2EEESB_NSA_ILi1EEEEEEEENS5_IJNSA_ILi256EEENSA_ILi64EEENSA_ILi128EEEEEENS_10tfloat32_tENS5_IJlSC_lEEESJ_SK_NS4_8TiledMMAINS4_8MMA_AtomIJNS4_23SM100_MMA_TF32_2x1SM_SSISJ_SJ_fLi256ELi64ELNS4_4UMMA5MajorE0ELSP_0ELNSO_7ScaleInE0ELSQ_0EEEEEENS4_6LayoutINS5_IJSC_SC_SC_EEENS5_IJNSA_ILi0EEESV_SV_EEEEENS5_IJNS4_10UnderscoreESY_SY_EEEEENS4_28SM100_TMA_2SM_LOAD_MULTICASTENS4_14ComposedLayoutINS4_7SwizzleILi3ELi4ELi3EEENS4_18smem_ptr_flag_bitsILi32EEENST_INS5_IJNSA_ILi8EEENSA_ILi32EEEEEENS5_IJS18_SC_EEEEEEEvNS4_8identityENS4_18SM100_TMA_2SM_LOADES1C_vS1D_EENS_8epilogue10collective18CollectiveEpilogueINS1G_23Sm100TmaWarpSpecializedILi4ELi2ELi16ELb1ELb0EEEJNS5_IJSH_SG_SH_EEENS5_IJNST_ISH_SC_EENST_INSA_ILi16EEESC_EEEEESJ_SK_SJ_SK_NS1G_6fusion15FusionCallbacksIS1K_NS1Q_17LinearCombinationISJ_fSJ_fLNS_15FloatRoundStyleE2EEES1L_S1P_JEEENS4_5SM1004TMEM4LOAD26SM100_TMEM_LOAD_32dp32b16xENS4_13SM90_TMA_LOADENS12_INS13_ILi2ELi4ELi3EEES16_NST_INS5_IJS17_S1N_EEENS5_IJS1N_SC_EEEEEEENS4_39AutoVectorizingCopyWithAssumedAlignmentILi128EEENS4_14SM90_TMA_STOREES25_S27_S27_EEEvvEEEEvNT_6ParamsE,(.L_x_195 - _ZN7cutlass13device_kernelINS_4gemm6kernel13GemmUniversalIN4cute5tupleIJiiiiEEENS1_10collective13CollectiveMmaINS1_35MainloopSm100TmaUmmaWarpSpecializedILi2ELi2ELi4ENS5_IJNS4_1CILi2EEESB_NSA_ILi1EEEEEEEENS5_IJNSA_ILi256EEENSA_ILi64EEENSA_ILi128EEEEEENS_10tfloat32_tENS5_IJlSC_lEEESJ_SK_NS4_8TiledMMAINS4_8MMA_AtomIJNS4_23SM100_MMA_TF32_2x1SM_SSISJ_SJ_fLi256ELi64ELNS4_4UMMA5MajorE0ELSP_0ELNSO_7ScaleInE0ELSQ_0EEEEEENS4_6LayoutINS5_IJSC_SC_SC_EEENS5_IJNSA_ILi0EEESV_SV_EEEEENS5_IJNS4_10UnderscoreESY_SY_EEEEENS4_28SM100_TMA_2SM_LOAD_MULTICASTENS4_14ComposedLayoutINS4_7SwizzleILi3ELi4ELi3EEENS4_18smem_ptr_flag_bitsILi32EEENST_INS5_IJNSA_ILi8EEENSA_ILi32EEEEEENS5_IJS18_SC_EEEEEEEvNS4_8identityENS4_18SM100_TMA_2SM_LOADES1C_vS1D_EENS_8epilogue10collective18CollectiveEpilogueINS1G_23Sm100TmaWarpSpecializedILi4ELi2ELi16ELb1ELb0EEEJNS5_IJSH_SG_SH_EEENS5_IJNST_ISH_SC_EENST_INSA_ILi16EEESC_EEEEESJ_SK_SJ_SK_NS1G_6fusion15FusionCallbacksIS1K_NS1Q_17LinearCombinationISJ_fSJ_fLNS_15FloatRoundStyleE2EEES1L_S1P_JEEENS4_5SM1004TMEM4LOAD26SM100_TMEM_LOAD_32dp32b16xENS4_13SM90_TMA_LOADENS12_INS13_ILi2ELi4ELi3EEES16_NST_INS5_IJS17_S1N_EEENS5_IJS1N_SC_EEEEEEENS4_39AutoVectorizingCopyWithAssumedAlignmentILi128EEENS4_14SM90_TMA_STOREES25_S27_S27_EEEvvEEEEvNT_6ParamsE)
        .other          _ZN7cutlass13device_kernelINS_4gemm6kernel13GemmUniversalIN4cute5tupleIJiiiiEEENS1_10collective13CollectiveMmaINS1_35MainloopSm100TmaUmmaWarpSpecializedILi2ELi2ELi4ENS5_IJNS4_1CILi2EEESB_NSA_ILi1EEEEEEEENS5_IJNSA_ILi256EEENSA_ILi64EEENSA_ILi128EEEEEENS_10tfloat32_tENS5_IJlSC_lEEESJ_SK_NS4_8TiledMMAINS4_8MMA_AtomIJNS4_23SM100_MMA_TF32_2x1SM_SSISJ_SJ_fLi256ELi64ELNS4_4UMMA5MajorE0ELSP_0ELNSO_7ScaleInE0ELSQ_0EEEEEENS4_6LayoutINS5_IJSC_SC_SC_EEENS5_IJNSA_ILi0EEESV_SV_EEEEENS5_IJNS4_10UnderscoreESY_SY_EEEEENS4_28SM100_TMA_2SM_LOAD_MULTICASTENS4_14ComposedLayoutINS4_7SwizzleILi3ELi4ELi3EEENS4_18smem_ptr_flag_bitsILi32EEENST_INS5_IJNSA_ILi8EEENSA_ILi32EEEEEENS5_IJS18_SC_EEEEEEEvNS4_8identityENS4_18SM100_TMA_2SM_LOADES1C_vS1D_EENS_8epilogue10collective18CollectiveEpilogueINS1G_23Sm100TmaWarpSpecializedILi4ELi2ELi16ELb1ELb0EEEJNS5_IJSH_SG_SH_EEENS5_IJNST_ISH_SC_EENST_INSA_ILi16EEESC_EEEEESJ_SK_SJ_SK_NS1G_6fusion15FusionCallbacksIS1K_NS1Q_17LinearCombinationISJ_fSJ_fLNS_15FloatRoundStyleE2EEES1L_S1P_JEEENS4_5SM1004TMEM4LOAD26SM100_TMEM_LOAD_32dp32b16xENS4_13SM90_TMA_LOADENS12_INS13_ILi2ELi4ELi3EEES16_NST_INS5_IJS17_S1N_EEENS5_IJS1N_SC_EEEEEEENS4_39AutoVectorizingCopyWithAssumedAlignmentILi128EEENS4_14SM90_TMA_STOREES25_S27_S27_EEEvvEEEEvNT_6ParamsE,@"STO_CUDA_ENTRY STV_DEFAULT"
_ZN7cutlass13device_kernelINS_4gemm6kernel13GemmUniversalIN4cute5tupleIJiiiiEEENS1_10collective13CollectiveMmaINS1_35MainloopSm100TmaUmmaWarpSpecializedILi2ELi2ELi4ENS5_IJNS4_1CILi2EEESB_NSA_ILi1EEEEEEEENS5_IJNSA_ILi256EEENSA_ILi64EEENSA_ILi128EEEEEENS_10tfloat32_tENS5_IJlSC_lEEESJ_SK_NS4_8TiledMMAINS4_8MMA_AtomIJNS4_23SM100_MMA_TF32_2x1SM_SSISJ_SJ_fLi256ELi64ELNS4_4UMMA5MajorE0ELSP_0ELNSO_7ScaleInE0ELSQ_0EEEEEENS4_6LayoutINS5_IJSC_SC_SC_EEENS5_IJNSA_ILi0EEESV_SV_EEEEENS5_IJNS4_10UnderscoreESY_SY_EEEEENS4_28SM100_TMA_2SM_LOAD_MULTICASTENS4_14ComposedLayoutINS4_7SwizzleILi3ELi4ELi3EEENS4_18smem_ptr_flag_bitsILi32EEENST_INS5_IJNSA_ILi8EEENSA_ILi32EEEEEENS5_IJS18_SC_EEEEEEEvNS4_8identityENS4_18SM100_TMA_2SM_LOADES1C_vS1D_EENS_8epilogue10collective18CollectiveEpilogueINS1G_23Sm100TmaWarpSpecializedILi4ELi2ELi16ELb1ELb0EEEJNS5_IJSH_SG_SH_EEENS5_IJNST_ISH_SC_EENST_INSA_ILi16EEESC_EEEEESJ_SK_SJ_SK_NS1G_6fusion15FusionCallbacksIS1K_NS1Q_17LinearCombinationISJ_fSJ_fLNS_15FloatRoundStyleE2EEES1L_S1P_JEEENS4_5SM1004TMEM4LOAD26SM100_TMEM_LOAD_32dp32b16xENS4_13SM90_TMA_LOADENS12_INS13_ILi2ELi4ELi3EEES16_NST_INS5_IJS17_S1N_EEENS5_IJS1N_SC_EEEEEEENS4_39AutoVectorizingCopyWithAssumedAlignmentILi128EEENS4_14SM90_TMA_STOREES25_S27_S27_EEEvvEEEEvNT_6ParamsE:
[----:B------:R-:W1:Y:S01]  /*0000*/  LDC R1, c[0x0][0x37c] ;  /* 0x0000df00ff017b82 */ /* 0x000e620000000800 */
[----:B------:R-:W2:Y:S01]  /*0010*/  S2R R70, SR_TID.X ;  /* 0x0000000000467919 */ /* 0x000ea20000002100 */
[----:B------:R-:W3:Y:S06]  /*0020*/  LDCU.64 UR8, c[0x0][0x890] ;  /* 0x00011200ff0877ac */ /* 0x000eec0008000a00 */
[----:B------:R-:W4:Y:S01]  /*0030*/  S2UR UR61, SR_CgaCtaId ;  /* 0x00000000003d79c3 */ /* 0x000f220000008800 */
[----:B------:R-:W-:Y:S02]  /*0040*/  PRMT R56, RZ, 0x7610, R56 ;  /* 0x00007610ff387816 */ /* 0x000fe40000000038 */
[----:B------:R-:W-:Y:S01]  /*0050*/  ELECT P1, URZ, PT ;  /* 0x0000000000ff782f */ /* 0x000fe20003820000 */
[----:B---3--:R-:W-:-:S04]  /*0060*/  UISETP.NE.U32.AND UP0, UPT, UR8, URZ, UPT ;  /* 0x000000ff0800728c */ /* 0x008fc8000bf05070 */
[----:B------:R-:W-:Y:S02]  /*0070*/  UISETP.NE.AND.EX UP0, UPT, UR9, URZ, UPT, UP0 ;  /* 0x000000ff0900728c */ /* 0x000fe4000bf05300 */
[----:B----4-:R-:W-:Y:S02]  /*0080*/  ULOP3.LUT UR5, UR61, 0x1, URZ, 0xc0, !UPT ;  /* 0x000000013d057892 */ /* 0x010fe4000f8ec0ff */
[----:B------:R-:W-:Y:S01]  /*0090*/  ULOP3.LUT UR4, UR61, 0x1, URZ, 0x3c, !UPT ;  /* 0x000000013d047892 */ /* 0x000fe2000f8e3cff */
[----:B--2---:R-:W-:-:S03]  /*00a0*/  SHF.R.U32.HI R57, RZ, 0x5, R70 ;  /* 0x00000005ff397819 */ /* 0x004fc60000011646 */
[----:B------:R-:W-:Y:S02]  /*00b0*/  IMAD.U32 R2, RZ, RZ, UR5 ;  /* 0x00000005ff027e24 */ /* 0x000fe4000f8e00ff */
[----:B------:R-:W2:Y:S02]  /*00c0*/  SHFL.IDX PT, R0, R57, RZ, 0x1f ;  /* 0x00001fff39007589 */ /* 0x000ea400000e0000 */
[----:B--2---:R-:W-:Y:S01]  /*00d0*/  R2UR UR18, R0 ;  /* 0x00000000001272ca */ /* 0x004fe200000e0000 */
[----:B------:R-:W-:Y:S01]  /*00e0*/  IMAD.U32 R0, RZ, RZ, UR4 ;  /* 0x00000004ff007e24 */ /* 0x000fe2000f8e00ff */
[----:B-1----:R-:W-:-:S13]  /*00f0*/  BRA.U UP0, `(.L_x_0) ;  /* 0x0000000100307547 */ /* 0x002fda000b800000 */
[----:B------:R-:W1:Y:S02]  /*0100*/  LDCU.64 UR4, c[0x0][0x888] ;  /* 0x00011100ff0477ac */ /* 0x000e640008000a00 */
[----:B-1----:R-:W-:-:S04]  /*0110*/  UISETP.NE.U32.AND UP0, UPT, UR4, URZ, UPT ;  /* 0x000000ff0400728c */ /* 0x002fc8000bf05070 */
[----:B------:R-:W-:-:S09]  /*0120*/  UISETP.NE.AND.EX UP0, UPT, UR5, URZ, UPT, UP0 ;  /* 0x000000ff0500728c */ /* 0x000fd2000bf05300 */
[----:B------:R-:W-:Y:S05]  /*0130*/  BRA.U !UP0, `(.L_x_1) ;  /* 0x0000000108147547 */ /* 0x000fea000b800000 */
[----:B------:R-:W1:Y:S01]  /*0140*/  LDC.64 R4, c[0x0][0x888] ;  /* 0x00022200ff047b82 */ /* 0x000e620000000a00 */
[----:B------:R-:W1:Y:S02]  /*0150*/  LDCU.64 UR4, c[0x0][0x358] ;  /* 0x00006b00ff0477ac */ /* 0x000e640008000a00 */
[----:B-1----:R1:W5:Y:S01]  /*0160*/  LDG.E R27, desc[UR4][R4.64] ;  /* 0x00000004041b7981 */ /* 0x002362000c1e1900 */
[----:B------:R-:W-:Y:S01]  /*0170*/  HFMA2 R56, -RZ, RZ, 0, 5.9604644775390625e-08 ;  /* 0x00000001ff387431 */ /* 0x000fe200000001ff */
[----:B------:R-:W-:Y:S05]  /*0180*/  BRA `(.L_x_0) ;  /* 0x00000000000c7947 */ /* 0x000fea0003800000 */
.L_x_1:
[----:B------:R-:W1:Y:S01]  /*0190*/  LDCU UR4, c[0x0][0x880] ;  /* 0x00011000ff0477ac */ /* 0x000e620008000800 */
[----:B------:R-:W-:Y:S01]  /*01a0*/  HFMA2 R56, -RZ, RZ, 0, 5.9604644775390625e-08 ;  /* 0x00000001ff387431 */ /* 0x000fe200000001ff */
[----:B-1----:R-:W-:-:S07]  /*01b0*/  MOV R27, UR4 ;  /* 0x00000004001b7c02 */ /* 0x002fce0008000f00 */
.L_x_0:
[----:B------:R-:W2:Y:S02]  /*01c0*/  LDCU.64 UR4, c[0x0][0x8b0] ;  /* 0x00011600ff0477ac */ /* 0x000ea40008000a00 */
[----:B--2---:R-:W-:-:S04]  /*01d0*/  UISETP.NE.U32.AND UP0, UPT, UR4, URZ, UPT ;  /* 0x000000ff0400728c */ /* 0x004fc8000bf05070 */
[----:B------:R-:W-:-:S09]  /*01e0*/  UISETP.NE.AND.EX UP0, UPT, UR5, URZ, UPT, UP0 ;  /* 0x000000ff0500728c */ /* 0x000fd2000bf05300 */
[----:B------:R-:W-:Y:S05]  /*01f0*/  BRA.U UP0, `(.L_x_2) ;  /* 0x0000000100287547 */ /* 0x000fea000b800000 */
[----:B------:R-:W2:Y:S02]  /*0200*/  LDCU.64 UR4, c[0x0][0x8a8] ;  /* 0x00011500ff0477ac */ /* 0x000ea40008000a00 */
[----:B--2---:R-:W-:-:S04]  /*0210*/  UISETP.NE.U32.AND UP0, UPT, UR4, URZ, UPT ;  /* 0x000000ff0400728c */ /* 0x004fc8000bf05070 */
[----:B------:R-:W-:-:S09]  /*0220*/  UISETP.NE.AND.EX UP0, UPT, UR5, URZ, UPT, UP0 ;  /* 0x000000ff0500728c */ /* 0x000fd2000bf05300 */
[----:B------:R-:W-:Y:S05]  /*0230*/  BRA.U !UP0, `(.L_x_3) ;  /* 0x0000000108107547 */ /* 0x000fea000b800000 */
[----:B------:R-:W2:Y:S01]  /*0240*/  LDC.64 R24, c[0x0][0x8a8] ;  /* 0x00022a00ff187b82 */ /* 0x000ea20000000a00 */
[----:B------:R-:W2:Y:S02]  /*0250*/  LDCU.64 UR4, c[0x0][0x358] ;  /* 0x00006b00ff0477ac */ /* 0x000ea40008000a00 */
[----:B--2---:R2:W5:Y:S01]  /*0260*/  LDG.E R24, desc[UR4][R24.64] ;  /* 0x0000000418187981 */ /* 0x004562000c1e1900 */
[----:B------:R-:W-:Y:S05]  /*0270*/  BRA `(.L_x_2) ;  /* 0x0000000000087947 */ /* 0x000fea0003800000 */
.L_x_3:
[----:B------:R-:W2:Y:S02]  /*0280*/  LDCU UR4, c[0x0][0x8a0] ;  /* 0x00011400ff0477ac */ /* 0x000ea40008000800 */
[----:B--2---:R-:W-:Y:S02]  /*0290*/  MOV R24, UR4 ;  /* 0x0000000400187c02 */ /* 0x004fe40008000f00 */
.L_x_2:
[----:B------:R-:W-:Y:S01]  /*02a0*/  IMAD.U32 R3, RZ, RZ, UR18 ;  /* 0x00000012ff037e24 */ /* 0x000fe2000f8e00ff */
[----:B------:R-:W-:Y:S04]  /*02b0*/  BSSY.RECONVERGENT B0, `(.L_x_4) ;  /* 0x000000c000007945 */ /* 0x000fe80003800200 */
[C---:B------:R-:W-:Y:S02]  /*02c0*/  ISETP.NE.OR P2, PT, R3.reuse, 0x1, !P1 ;  /* 0x000000010300780c */ /* 0x040fe40004f45670 */
[----:B------:R-:W-:-:S11]  /*02d0*/  ISETP.NE.OR P0, PT, R3, 0x3, !P1 ;  /* 0x000000030300780c */ /* 0x000fd60004f05670 */
[----:B------:R-:W-:Y:S05]  /*02e0*/  @P2 BRA `(.L_x_5) ;  /* 0x0000000000202947 */ /* 0x000fea0003800000 */
[----:B------:R-:W3:Y:S02]  /*02f0*/  LDCU.64 UR4, c[0x0][0x348] ;  /* 0x00006900ff0477ac */ /* 0x000ee40008000a00 */
[----:B---3--:R-:W-:Y:S02]  /*0300*/  UIADD3 UR6, UP1, UPT, UR4, 0x80, URZ ;  /* 0x0000008004067890 */ /* 0x008fe4000ff3e0ff */
[----:B------:R-:W-:Y:S02]  /*0310*/  UIADD3 UR4, UP0, UPT, UR4, 0x180, URZ ;  /* 0x0000018004047890 */ /* 0x000fe4000ff1e0ff */
[----:B------:R-:W-:Y:S02]  /*0320*/  UIADD3.X UR7, UPT, UPT, URZ, UR5, URZ, UP1, !UPT ;  /* 0x00000005ff077290 */ /* 0x000fe40008ffe4ff */
[----:B------:R-:W-:-:S07]  /*0330*/  UIADD3.X UR5, UPT, UPT, URZ, UR5, URZ, UP0, !UPT ;  /* 0x00000005ff057290 */ /* 0x000fce00087fe4ff */
[----:B------:R3:W-:Y:S02]  /*0340*/  UTMACCTL.PF [UR6] ;  /* 0x00000000060079b9 */ /* 0x0007e40008040000 */
[----:B------:R3:W-:Y:S02]  /*0350*/  UTMACCTL.PF [UR4] ;  /* 0x00000000040079b9 */ /* 0x0007e40008040000 */
[----:B---3--:R-:W-:Y:S01]  /*0360*/  NOP ;  /* 0x0000000000007918 */ /* 0x008fe20000000000 */
.L_x_5:
[----:B------:R-:W-:Y:S05]  /*0370*/  BSYNC.RECONVERGENT B0 ;  /* 0x0000000000007941 */ /* 0x000fea0003800200 */
.L_x_4:
[----:B------:R-:W-:Y:S04]  /*0380*/  BSSY.RECONVERGENT B0, `(.L_x_6) ;  /* 0x000000a000007945 */ /* 0x000fe80003800200 */
        /* <DEDUP_REMOVED lines=9> */
.L_x_7:
[----:B------:R-:W-:Y:S05]  /*0420*/  BSYNC.RECONVERGENT B0 ;  /* 0x0000000000007941 */ /* 0x000fea0003800200 */
.L_x_6:
[----:B------:R-:W3:Y:S01]  /*0430*/  LDCU.64 UR4, c[0x0][0x888] ;  /* 0x00011100ff0477ac */ /* 0x000ee20008000a00 */
[----:B------:R-:W-:Y:S02]  /*0440*/  UISETP.EQ.U32.AND UP1, UPT, UR8, URZ, UPT ;  /* 0x000000ff0800728c */ /* 0x000fe4000bf22070 */
[----:B------:R-:W-:Y:S02]  /*0450*/  UPLOP3.LUT UP3, UPT, UPT, UPT, UPT, 0x80, 0x8 ;  /* 0x000000000008789c */ /* 0x000fe40003f6f070 */
[----:B---3--:R-:W-:-:S04]  /*0460*/  UISETP.NE.U32.AND UP0, UPT, UR4, URZ, UPT ;  /* 0x000000ff0400728c */ /* 0x008fc8000bf05070 */
[----:B------:R-:W-:-:S04]  /*0470*/  UISETP.NE.AND.EX UP0, UPT, UR5, URZ, UPT, UP0 ;  /* 0x000000ff0500728c */ /* 0x000fc8000bf05300 */
[----:B------:R-:W-:-:S04]  /*0480*/  UISETP.EQ.OR.EX UP2, UPT, UR9, URZ, !UP0, UP1 ;  /* 0x000000ff0900728c */ /* 0x000fc8000c742710 */
[----:B------:R-:W-:-:S05]  /*0490*/  UP2UR UR63, UPR, URZ, 0x4 ;  /* 0x00000004ff3f7883 */ /* 0x000fca0008000000 */
[----:B------:R-:W-:Y:S07]  /*04a0*/  BRA.U !UP2, `(.L_x_8) ;  /* 0x000000010a207547 */ /* 0x000fee000b800000 */
[----:B------:R-:W-:Y:S01]  /*04b0*/  UISETP.NE.U32.AND UP1, UPT, UR8, URZ, UPT ;  /* 0x000000ff0800728c */ /* 0x000fe2000bf25070 */
[----:B-----5:R-:W-:Y:S01]  /*04c0*/  FSETP.NEU.AND P0, PT, R27, RZ, PT ;  /* 0x000000ff1b00720b */ /* 0x020fe20003f0d000 */
[----:B------:R-:W-:Y:S02]  /*04d0*/  USEL UR4, URZ, 0xffffffff, UP0 ;  /* 0xffffffffff047887 */ /* 0x000fe40008000000 */
[----:B------:R-:W-:-:S10]  /*04e0*/  UISETP.NE.AND.EX UP1, UPT, UR9, URZ, UPT, UP1 ;  /* 0x000000ff0900728c */ /* 0x000fd4000bf25310 */
[----:B------:R-:W-:Y:S01]  /*04f0*/  VOTEU.ANY UP0, P0 ;  /* 0x0000000000ff7886 */ /* 0x000fe20000000100 */
[----:B------:R-:W-:-:S04]  /*0500*/  @!UP1 USEL UR4, URZ, 0xffffffff, UP0 ;  /* 0xffffffffff049887 */ /* 0x000fc80008000000 */
[----:B------:R-:W-:-:S04]  /*0510*/  ULOP3.LUT UR4, UR4, 0x1, URZ, 0xc0, !UPT ;  /* 0x0000000104047892 */ /* 0x000fc8000f8ec0ff */
[----:B------:R-:W-:-:S11]  /*0520*/  UISETP.NE.U32.AND UP3, UPT, UR4, 0x1, UPT ;  /* 0x000000010400788c */ /* 0x000fd6000bf65070 */
.L_x_8:
[----:B------:R-:W3:Y:S01]  /*0530*/  SHFL.IDX PT, R3, R57, RZ, 0x1f ;  /* 0x00001fff39037589 */ /* 0x000ee200000e0000 */
[----:B------:R-:W-:Y:S01]  /*0540*/  R2UR UR4, R2 ;  /* 0x00000000020472ca */ /* 0x000fe200000e0000 */
[----:B------:R-:W-:-:S04]  /*0550*/  UISETP.NE.AND UP0, UPT, UR18, 0x2, UPT ;  /* 0x000000021200788c */ /* 0x000fc8000bf05270 */
[----:B------:R-:W-:-:S08]  /*0560*/  USEL UR45, URZ, 0x1, UP0 ;  /* 0x00000001ff2d7887 */ /* 0x000fd00008000000 */
[----:B------:R-:W-:-:S06]  /*0570*/  UISETP.EQ.AND UP1, UPT, UR4, URZ, !UP0 ;  /* 0x000000ff0400728c */ /* 0x000fcc000c722270 */
[----:B------:R-:W-:Y:S02]  /*0580*/  PLOP3.LUT P4, PT, P1, PT, UP1, 0x80, 0x8 ;  /* 0x000000000008781c */ /* 0x000fe40000f8f018 */
[----:B---3--:R-:W-:-:S13]  /*0590*/  ISETP.NE.AND P0, PT, R3, RZ, PT ;  /* 0x000000ff0300720c */ /* 0x008fda0003f05270 */
[----:B------:R-:W-:Y:S05]  /*05a0*/  @P0 BRA `(.L_x_9) ;  /* 0x0000000000440947 */ /* 0x000fea0003800000 */
[----:B------:R-:W-:Y:S01]  /*05b0*/  UMOV UR4, 0x400 ;  /* 0x0000040000047882 */ /* 0x000fe20000000000 */
[----:B------:R-:W-:Y:S01]  /*05c0*/  UMOV UR8, 0x1 ;  /* 0x0000000100087882 */ /* 0x000fe20000000000 */
[----:B------:R-:W-:Y:S01]  /*05d0*/  UMOV UR6, 0x2 ;  /* 0x0000000200067882 */ /* 0x000fe20000000000 */
[----:B------:R-:W-:Y:S02]  /*05e0*/  ULEA UR4, UR61, UR4, 0x18 ;  /* 0x000000043d047291 */ /* 0x000fe4000f8ec0ff */
[----:B------:R-:W-:-:S04]  /*05f0*/  UIADD3 UR8, UPT, UPT, -UR8, 0x100000, URZ ;  /* 0x0010000008087890 */ /* 0x000fc8000fffe1ff */
[----:B------:R-:W-:Y:S02]  /*0600*/  USHF.L.U32 UR9, UR8, 0xb, URZ ;  /* 0x0000000b08097899 */ /* 0x000fe400080006ff */
[----:B------:R-:W-:Y:S02]  /*0610*/  USHF.L.U32 UR8, UR8, 0x1, URZ ;  /* 0x0000000108087899 */ /* 0x000fe400080006ff */
[----:B------:R-:W-:-:S04]  /*0620*/  UIADD3 UR6, UPT, UPT, -UR6, 0x100000, URZ ;  /* 0x0010000006067890 */ /* 0x000fc8000fffe1ff */
[----:B------:R-:W-:Y:S02]  /*0630*/  USHF.L.U32 UR7, UR6, 0xb, URZ ;  /* 0x0000000b06077899 */ /* 0x000fe400080006ff */
[----:B------:R-:W-:Y:S01]  /*0640*/  USHF.L.U32 UR6, UR6, 0x1, URZ ;  /* 0x0000000106067899 */ /* 0x000fe200080006ff */
[----:B------:R-:W-:Y:S01]  /*0650*/  ELECT P0, URZ, PT ;  /* 0x0000000000ff782f */ /* 0x000fe20003800000 */
[----:B------:R-:W3:Y:S02]  /*0660*/  FENCE.VIEW.ASYNC.S ;  /* 0x00000000000073c6 */ /* 0x000ee40000000000 */
[----:B---3--:R3:W4:Y:S08]  /*0670*/  SYNCS.EXCH.64 URZ, [UR4], UR8 ;  /* 0x0000000804ff75b2 */ /* 0x0087300008000100 */
[----:B------:R3:W1:Y:S01]  /*0680*/  SYNCS.EXCH.64 URZ, [UR4+0x10], UR6 ;  /* 0x0000100604ff75b2 */ /* 0x0006620008000100 */
[----:B------:R3:W1:Y:S01]  /*0690*/  SYNCS.EXCH.64 URZ, [UR4+0x8], UR8 ;  /* 0x0000080804ff75b2 */ /* 0x0006620008000100 */
[----:B------:R3:W1:Y:S01]  /*06a0*/  SYNCS.EXCH.64 URZ, [UR4+0x18], UR6 ;  /* 0x0000180604ff75b2 */ /* 0x0006620008000100 */
[----:B------:R-:W-:Y:S01]  /*06b0*/  NOP ;  /* 0x0000000000007918 */ /* 0x000fe20000000000 */
.L_x_9:
[----:B------:R-:W2:Y:S01]  /*06c0*/  SHFL.IDX PT, R3, R57, RZ, 0x1f ;  /* 0x00001fff39037589 */ /* 0x000ea200000e0000 */
[----:B------:R-:W-:Y:S01]  /*06d0*/  NOP ;  /* 0x0000000000007918 */ /* 0x000fe20000000000 */
[----:B--2---:R-:W-:-:S13]  /*06e0*/  ISETP.NE.AND P0, PT, R3, 0x1, PT ;  /* 0x000000010300780c */ /* 0x004fda0003f05270 */
[----:B------:R-:W-:Y:S05]  /*06f0*/  @P0 BRA `(.L_x_10) ;  /* 0x0000000000540947 */ /* 0x000fea0003800000 */
[----:B---3--:R-:W-:Y:S01]  /*0700*/  UMOV UR4, 0x400 ;  /* 0x0000040000047882 */ /* 0x008fe20000000000 */
        /* <DEDUP_REMOVED lines=10> */
[----:B------:R-:W2:Y:S02]  /*07b0*/  FENCE.VIEW.ASYNC.S ;  /* 0x00000000000073c6 */ /* 0x000ea40000000000 */
[----:B--2---:R2:W3:Y:S08]  /*07c0*/  SYNCS.EXCH.64 URZ, [UR4+0x20], UR8 ;  /* 0x0000200804ff75b2 */ /* 0x0044f00008000100 */
[----:B------:R2:W1:Y:S01]  /*07d0*/  SYNCS.EXCH.64 URZ, [UR4+0x40], UR6 ;  /* 0x0000400604ff75b2 */ /* 0x0004620008000100 */
[----:B------:R2:W1:Y:S01]  /*07e0*/  SYNCS.EXCH.64 URZ, [UR4+0x28], UR8 ;  /* 0x0000280804ff75b2 */ /* 0x0004620008000100 */
[----:B------:R2:W1:Y:S01]  /*07f0*/  SYNCS.EXCH.64 URZ, [UR4+0x48], UR6 ;  /* 0x0000480604ff75b2 */ /* 0x0004620008000100 */
[----:B------:R2:W1:Y:S01]  /*0800*/  SYNCS.EXCH.64 URZ, [UR4+0x30], UR8 ;  /* 0x0000300804ff75b2 */ /* 0x0004620008000100 */
[----:B------:R2:W1:Y:S01]  /*0810*/  SYNCS.EXCH.64 URZ, [UR4+0x50], UR6 ;  /* 0x0000500604ff75b2 */ /* 0x0004620008000100 */
[----:B------:R2:W1:Y:S01]  /*0820*/  SYNCS.EXCH.64 URZ, [UR4+0x38], UR8 ;  /* 0x0000380804ff75b2 */ /* 0x0004620008000100 */
[----:B------:R2:W1:Y:S01]  /*0830*/  SYNCS.EXCH.64 URZ, [UR4+0x58], UR6 ;  /* 0x0000580604ff75b2 */ /* 0x0004620008000100 */
[----:B------:R-:W-:Y:S01]  /*0840*/  NOP ;  /* 0x0000000000007918 */ /* 0x000fe20000000000 */
.L_x_10:
[----:B------:R-:W4:Y:S01]  /*0850*/  SHFL.IDX PT, R3, R57, RZ, 0x1f ;  /* 0x00001fff39037589 */ /* 0x000f2200000e0000 */
[----:B------:R-:W-:Y:S01]  /*0860*/  NOP ;  /* 0x0000000000007918 */ /* 0x000fe20000000000 */
[----:B----4-:R-:W-:-:S13]  /*0870*/  ISETP.NE.AND P0, PT, R3, 0x3, PT ;  /* 0x000000030300780c */ /* 0x010fda0003f05270 */
[----:B------:R-:W-:Y:S05]  /*0880*/  @P0 BRA `(.L_x_11) ;  /* 0x00000000002c0947 */ /* 0x000fea0003800000 */
[----:B--23--:R-:W-:Y:S01]  /*0890*/  UMOV UR6, 0x400 ;  /* 0x0000040000067882 */ /* 0x00cfe20000000000 */
[----:B------:R-:W-:Y:S01]  /*08a0*/  UMOV UR4, 0x20 ;  /* 0x0000002000047882 */ /* 0x000fe20000000000 */
[----:B------:R-:W-:Y:S02]  /*08b0*/  ULEA UR6, UR61, UR6, 0x18 ;  /* 0x000000063d067291 */ /* 0x000fe4000f8ec0ff */
[----:B------:R-:W-:-:S04]  /*08c0*/  UIADD3 UR4, UPT, UPT, -UR4, 0x100000, URZ ;  /* 0x0010000004047890 */ /* 0x000fc8000fffe1ff */
[----:B------:R-:W-:Y:S02]  /*08d0*/  USHF.L.U32 UR5, UR4, 0xb, URZ ;  /* 0x0000000b04057899 */ /* 0x000fe400080006ff */
[----:B------:R-:W-:Y:S01]  /*08e0*/  USHF.L.U32 UR4, UR4, 0x1, URZ ;  /* 0x0000000104047899 */ /* 0x000fe200080006ff */
[----:B------:R-:W-:Y:S01]  /*08f0*/  ELECT P0, URZ, PT ;  /* 0x0000000000ff782f */ /* 0x000fe20003800000 */
[----:B------:R-:W2:Y:S10]  /*0900*/  FENCE.VIEW.ASYNC.S ;  /* 0x00000000000073c6 */ /* 0x000eb40000000000 */
[----:B--2---:R4:W2:Y:S01]  /*0910*/  SYNCS.EXCH.64 URZ, [UR6+0x60], UR4 ;  /* 0x0000600406ff75b2 */ /* 0x0048a20008000100 */
[----:B------:R4:W3:Y:S02]  /*0920*/  SYNCS.EXCH.64 URZ, [UR6+0x68], UR4 ;  /* 0x0000680406ff75b2 */ /* 0x0008e40008000100 */
[----:B----4-:R-:W-:Y:S01]  /*0930*/  NOP ;  /* 0x0000000000007918 */ /* 0x010fe20000000000 */
.L_x_11:
[----:B------:R-:W4:Y:S01]  /*0940*/  SHFL.IDX PT, R3, R57, RZ, 0x1f ;  /* 0x00001fff39037589 */ /* 0x000f2200000e0000 */
[----:B------:R-:W-:Y:S01]  /*0950*/  NOP ;  /* 0x0000000000007918 */ /* 0x000fe20000000000 */
[----:B----4-:R-:W-:-:S13]  /*0960*/  ISETP.NE.AND P0, PT, R3, 0x4, PT ;  /* 0x000000040300780c */ /* 0x010fda0003f05270 */
[----:B------:R-:W-:Y:S05]  /*0970*/  @P0 BRA `(.L_x_12) ;  /* 0x0000000000480947 */ /* 0x000fea0003800000 */
[----:B--23--:R-:W-:Y:S01]  /*0980*/  UMOV UR4, 0x3a0 ;  /* 0x000003a000047882 */ /* 0x00cfe20000000000 */
[----:B------:R-:W-:Y:S01]  /*0990*/  UMOV UR6, 0x400 ;  /* 0x0000040000067882 */ /* 0x000fe20000000000 */
[----:B------:R-:W-:Y:S01]  /*09a0*/  USEL UR4, UR4, 0x320, UP3 ;  /* 0x0000032004047887 */ /* 0x000fe20009800000 */
        /* <DEDUP_REMOVED lines=10> */
[----:B--2---:R4:W2:Y:S08]  /*0a50*/  SYNCS.EXCH.64 URZ, [UR6+0x70], UR8 ;  /* 0x0000700806ff75b2 */ /* 0x0048b00008000100 */
[----:B------:R4:W3:Y:S01]  /*0a60*/  SYNCS.EXCH.64 URZ, [UR6+0x80], UR4 ;  /* 0x0000800406ff75b2 */ /* 0x0008e20008000100 */
[----:B------:R4:W1:Y:S01]  /*0a70*/  SYNCS.EXCH.64 URZ, [UR6+0x78], UR8 ;  /* 0x0000780806ff75b2 */ /* 0x0008620008000100 */
[----:B------:R4:W1:Y:S02]  /*0a80*/  SYNCS.EXCH.64 URZ, [UR6+0x88], UR4 ;  /* 0x0000880406ff75b2 */ /* 0x0008640008000100 */
[----:B----4-:R-:W-:Y:S01]  /*0a90*/  NOP ;  /* 0x0000000000007918 */ /* 0x010fe20000000000 */
.L_x_12:
[----:B------:R-:W4:Y:S01]  /*0aa0*/  SHFL.IDX PT, R3, R57, RZ, 0x1f ;  /* 0x00001fff39037589 */ /* 0x000f2200000e0000 */
[----:B------:R-:W-:Y:S01]  /*0ab0*/  NOP ;  /* 0x0000000000007918 */ /* 0x000fe20000000000 */
[----:B----4-:R-:W-:-:S13]  /*0ac0*/  ISETP.NE.AND P0, PT, R3, 0x5, PT ;  /* 0x000000050300780c */ /* 0x010fda0003f05270 */
[----:B------:R-:W-:Y:S05]  /*0ad0*/  @P0 BRA `(.L_x_13) ;  /* 0x0000000000540947 */ /* 0x000fea0003800000 */
[----:B--23--:R-:W-:Y:S01]  /*0ae0*/  UMOV UR4, 0x400 ;  /* 0x0000040000047882 */ /* 0x00cfe20000000000 */
        /* <DEDUP_REMOVED lines=14> */
[----:B------:R4:W1:Y:S01]  /*0bd0*/  SYNCS.EXCH.64 URZ, [UR4+0xb8], UR8 ;  /* 0x0000b80804ff75b2 */ /* 0x0008620008000100 */
[----:B------:R4:W1:Y:S01]  /*0be0*/  SYNCS.EXCH.64 URZ, [UR4+0xa0], UR6 ;  /* 0x0000a00604ff75b2 */ /* 0x0008620008000100 */
[----:B------:R4:W1:Y:S01]  /*0bf0*/  SYNCS.EXCH.64 URZ, [UR4+0xc0], UR8 ;  /* 0x0000c00804ff75b2 */ /* 0x0008620008000100 */
[----:B------:R4:W1:Y:S01]  /*0c00*/  SYNCS.EXCH.64 URZ, [UR4+0xa8], UR6 ;  /* 0x0000a80604ff75b2 */ /* 0x0008620008000100 */
[----:B------:R4:W1:Y:S02]  /*0c10*/  SYNCS.EXCH.64 URZ, [UR4+0xc8], UR8 ;  /* 0x0000c80804ff75b2 */ /* 0x0008640008000100 */
[----:B----4-:R-:W-:Y:S01]  /*0c20*/  NOP ;  /* 0x0000000000007918 */ /* 0x010fe20000000000 */
.L_x_13:
[----:B------:R-:W4:Y:S01]  /*0c30*/  SHFL.IDX PT, R3, R57, RZ, 0x1f ;  /* 0x00001fff39037589 */ /* 0x000f2200000e0000 */
[----:B------:R-:W-:Y:S01]  /*0c40*/  ISETP.NE.OR P1, PT, RZ, UR18, !P1 ;  /* 0x00000012ff007c0c */ /* 0x000fe2000cf25670 */
        /* <DEDUP_REMOVED lines=12> */
[----:B------:R4:W3:Y:S01]  /*0d10*/  SYNCS.EXCH.64 URZ, [UR4+0xe0], UR6 ;  /* 0x0000e00604ff75b2 */ /* 0x0008e20008000100 */
[----:B------:R4:W1:Y:S01]  /*0d20*/  SYNCS.EXCH.64 URZ, [UR4+0xd8], UR6 ;  /* 0x0000d80604ff75b2 */ /* 0x0008620008000100 */
[----:B------:R4:W1:Y:S02]  /*0d30*/  SYNCS.EXCH.64 URZ, [UR4+0xe8], UR6 ;  /* 0x0000e80604ff75b2 */ /* 0x0008640008000100 */
[----:B----4-:R-:W-:Y:S01]  /*0d40*/  NOP ;  /* 0x0000000000007918 */ /* 0x010fe20000000000 */
.L_x_14:
[----:B------:R-:W-:Y:S01]  /*0d50*/  VOTEU.ALL UP0, P1 ;  /* 0x0000000000ff7886 */ /* 0x000fe20000800000 */
[----:B--23--:R-:W-:Y:S01]  /*0d60*/  UMOV UR4, 0x20 ;  /* 0x0000002000047882 */ /* 0x00cfe20000000000 */
[----:B------:R-:W2:Y:S01]  /*0d70*/  LDCU UR7, c[0x0][0x36c] ;  /* 0x00006d80ff0777ac */ /* 0x000ea20008000800 */
[----:B------:R-:W-:Y:S01]  /*0d80*/  NOP ;  /* 0x0000000000007918 */ /* 0x000fe20000000000 */
[----:B-1----:R-:W-:Y:S01]  /*0d90*/  LOP3.LUT R5, R70, 0x1f, RZ, 0xc0, !PT ;  /* 0x0000001f46057812 */ /* 0x002fe200078ec0ff */
[----:B------:R-:W-:Y:S01]  /*0da0*/  @!UP0 UMOV UR6, 0x400 ;  /* 0x0000040000068882 */ /* 0x000fe20000000000 */
[----:B------:R-:W-:-:S04]  /*0db0*/  @!UP0 UIADD3 UR4, UPT, UPT, -UR4, 0x100000, URZ ;  /* 0x0010000004048890 */ /* 0x000fc8000fffe1ff */
[----:B------:R-:W-:Y:S02]  /*0dc0*/  @!UP0 USHF.L.U32 UR5, UR4, 0xb, URZ ;  /* 0x0000000b04058899 */ /* 0x000fe400080006ff */
[----:B------:R-:W-:Y:S02]  /*0dd0*/  @!UP0 USHF.L.U32 UR4, UR4, 0x1, URZ ;  /* 0x0000000104048899 */ /* 0x000fe400080006ff */
[----:B------:R-:W-:Y:S01]  /*0de0*/  @!UP0 ULEA UR6, UR61, UR6, 0x18 ;  /* 0x000000063d068291 */ /* 0x000fe2000f8ec0ff */
[----:B------:R-:W-:Y:S01]  /*0df0*/  VOTEU.ALL UP0, P1 ;  /* 0x0000000000ff7886 */ /* 0x000fe20000800000 */
[----:B------:R-:W-:Y:S02]  /*0e00*/  UISETP.NE.AND UP4, UPT, UR18, URZ, UPT ;  /* 0x000000ff1200728c */ /* 0x000fe4000bf85270 */
[----:B--2---:R-:W-:Y:S01]  /*0e10*/  UISETP.EQ.U32.AND UP5, UPT, UR7, 0x1, UPT ;  /* 0x000000010700788c */ /* 0x004fe2000bfa2070 */
[----:B------:R-:W1:Y:S07]  /*0e20*/  FENCE.VIEW.ASYNC.S ;  /* 0x00000000000073c6 */ /* 0x000e6e0000000000 */
[----:B-1----:R1:W2:Y:S01]  /*0e30*/  @!UP0 SYNCS.EXCH.64 URZ, [UR6+0xf0], UR4 ;  /* 0x0000f00406ff85b2 */ /* 0x0022a20008000100 */
[----:B------:R-:W-:Y:S05]  /*0e40*/  BRA.U !UP5, `(.L_x_15) ;  /* 0x000000010d087547 */ /* 0x000fea000b800000 */
[----:B--2---:R-:W-:Y:S01]  /*0e50*/  UCGABAR_ARV ;  /* 0x00000000000079c7 */ /* 0x004fe20008000000 */
[----:B------:R-:W-:Y:S05]  /*0e60*/  BRA `(.L_x_16) ;  /* 0x0000000000047947 */ /* 0x000fea0003800000 */
.L_x_15:
[----:B--2---:R-:W-:Y:S01]  /*0e70*/  NOP ;  /* 0x0000000000007918 */ /* 0x004fe20000000000 */
.L_x_16:
[----:B------:R-:W2:Y:S01]  /*0e80*/  S2UR UR21, SR_CTAID.X ;  /* 0x00000000001579c3 */ /* 0x000ea20000002500 */
[----:B------:R-:W-:-:S05]  /*0e90*/  CS2R.32 R59, SR_CgaSize ;  /* 0x00000000003b7805 */ /* 0x000fca0000008a00 */
[----:B------:R-:W-:-:S05]  /*0ea0*/  IMAD R59, R59, -0xa0, RZ ;  /* 0xffffff603b3b7824 */ /* 0x000fca00078e02ff */
[----:B-1----:R-:W-:-:S14]  /*0eb0*/  R2UR UR5, R59 ;  /* 0x000000003b0572ca */ /* 0x002fdc00000e0000 */
[----:B------:R-:W1:Y:S01]  /*0ec0*/  LDCU UR5, c[0x0][UR5+0x2b0] ;  /* 0x00005600050577ac */ /* 0x000e620008000800 */
[----:B------:R-:W-:Y:S02]  /*0ed0*/  R2UR UR10, R2 ;  /* 0x00000000020a72ca */ /* 0x000fe400000e0000 */
[----:B------:R-:W-:-:S05]  /*0ee0*/  CS2R.32 R59, SR_CgaSize ;  /* 0x00000000003b7805 */ /* 0x000fca0000008a00 */
[----:B------:R-:W-:-:S05]  /*0ef0*/  IMAD R59, R59, -0xa0, RZ ;  /* 0xffffff603b3b7824 */ /* 0x000fca00078e02ff */
[----:B------:R-:W-:-:S14]  /*0f00*/  R2UR UR4, R59 ;  /* 0x000000003b0472ca */ /* 0x000fdc00000e0000 */
[----:B------:R-:W3:Y:S01]  /*0f10*/  LDCU UR4, c[0x0][UR4+0x2b4] ;  /* 0x00005680040477ac */ /* 0x000ee20008000800 */
[----:B------:R-:W4:Y:S01]  /*0f20*/  S2UR UR7, SR_CTAID.Y ;  /* 0x00000000000779c3 */ /* 0x000f220000002600 */
[----:B------:R-:W-:-:S05]  /*0f30*/  CS2R.32 R59, SR_CgaSize ;  /* 0x00000000003b7805 */ /* 0x000fca0000008a00 */
[----:B------:R-:W-:-:S05]  /*0f40*/  IMAD R59, R59, -0xa0, RZ ;  /* 0xffffff603b3b7824 */ /* 0x000fca00078e02ff */
[----:B------:R-:W-:-:S14]  /*0f50*/  R2UR UR8, R59 ;  /* 0x000000003b0872ca */ /* 0x000fdc00000e0000 */
[----:B------:R-:W3:Y:S01]  /*0f60*/  LDCU UR8, c[0x0][UR8+0x2a0] ;  /* 0x00005400080877ac */ /* 0x000ee20008000800 */
[----:B------:R-:W-:-:S05]  /*0f70*/  CS2R.32 R59, SR_CgaSize ;  /* 0x00000000003b7805 */ /* 0x000fca0000008a00 */
[----:B------:R-:W-:-:S05]  /*0f80*/  IMAD R59, R59, -0xa0, RZ ;  /* 0xffffff603b3b7824 */ /* 0x000fca00078e02ff */
[----:B------:R-:W-:-:S14]  /*0f90*/  R2UR UR9, R59 ;  /* 0x000000003b0972ca */ /* 0x000fdc00000e0000 */
[----:B------:R-:W3:Y:S01]  /*0fa0*/  LDCU UR9, c[0x0][UR9+0x2a4] ;  /* 0x00005480090977ac */ /* 0x000ee20008000800 */
[----:B------:R-:W3:Y:S01]  /*0fb0*/  S2UR UR60, SR_CTAID.Z ;  /* 0x00000000003c79c3 */ /* 0x000ee20000002700 */
[----:B------:R-:W-:Y:S01]  /*0fc0*/  UISETP.GT.U32.AND UP0, UPT, UR10, 0xffff, UPT ;  /* 0x0000ffff0a00788c */ /* 0x000fe2000bf04070 */
[----:B------:R-:W3:Y:S01]  /*0fd0*/  LDCU UR19, c[0x0][0xb24] ;  /* 0x00016480ff1377ac */ /* 0x000ee20008000800 */
[----:B------:R-:W-:Y:S01]  /*0fe0*/  USHF.L.U32 UR31, UR61, 0xa, URZ ;  /* 0x0000000a3d1f7899 */ /* 0x000fe200080006ff */
[----:B--2---:R-:W-:Y:S01]  /*0ff0*/  I2FP.F32.U32 R4, UR21 ;  /* 0x0000001500047c45 */ /* 0x004fe20008201000 */
[----:B------:R-:W-:Y:S01]  /*1000*/  UMOV UR28, 0x5 ;  /* 0x00000005001c7882 */ /* 0x000fe20000000000 */
[----:B------:R-:W2:Y:S03]  /*1010*/  LDCU UR39, c[0x0][0xb24] ;  /* 0x00016480ff2777ac */ /* 0x000ea60008000800 */
[----:B-1----:R-:W-:Y:S01]  /*1020*/  FMUL R4, R4, UR5 ;  /* 0x0000000504047c20 */ /* 0x002fe20008400000 */
[----:B------:R-:W-:Y:S01]  /*1030*/  USEL UR5, UR10, 0xffff, !UP0 ;  /* 0x0000ffff0a057887 */ /* 0x000fe2000c000000 */
[----:B----4-:R-:W-:Y:S01]  /*1040*/  I2FP.F32.U32 R3, UR7 ;  /* 0x0000000700037c45 */ /* 0x010fe20008201000 */
[----:B------:R-:W1:Y:S03]  /*1050*/  LDCU UR23, c[0x0][0xb30] ;  /* 0x00016600ff1777ac */ /* 0x000e660008000800 */
[----:B------:R-:W4:Y:S01]  /*1060*/  F2I.U32.TRUNC.NTZ R4, R4 ;  /* 0x0000000400047305 */ /* 0x000f22000020f000 */
[----:B---3--:R-:W-:Y:S01]  /*1070*/  FMUL R3, R3, UR4 ;  /* 0x0000000403037c20 */ /* 0x008fe20008400000 */
[----:B------:R-:W-:-:S02]  /*1080*/  ULOP3.LUT UR30, UR5, 0xffff, URZ, 0xc0, !UPT ;  /* 0x0000ffff051e7892 */ /* 0x000fc4000f8ec0ff */
[----:B------:R-:W-:Y:S01]  /*1090*/  UISETP.GE.AND UP2, UPT, UR19, 0x1, UPT ;  /* 0x000000011300788c */ /* 0x000fe2000bf46270 */
[----:B------:R-:W-:-:S03]  /*10a0*/  UMOV UR20, UR7 ;  /* 0x0000000700147c82 */ /* 0x000fc60008000000 */
[----:B------:R-:W3:Y:S01]  /*10b0*/  F2I.U32.TRUNC.NTZ R3, R3 ;  /* 0x0000000300037305 */ /* 0x000ee2000020f000 */
[----:B------:R-:W-:Y:S01]  /*10c0*/  UMOV UR16, UR21 ;  /* 0x0000001500107c82 */ /* 0x000fe20008000000 */
[----:B----4-:R-:W-:Y:S02]  /*10d0*/  R2UR UR4, R4 ;  /* 0x00000000040472ca */ /* 0x010fe400000e0000 */
[----:B------:R-:W-:Y:S02]  /*10e0*/  PRMT R4, RZ, 0x7610, R4 ;  /* 0x00007610ff047816 */ /* 0x000fe40000000004 */
[----:B---3--:R-:W-:Y:S02]  /*10f0*/  R2UR UR6, R3 ;  /* 0x00000000030672ca */ /* 0x008fe400000e0000 */
[----:B------:R-:W-:-:S07]  /*1100*/  PRMT R3, RZ, 0x7610, R3 ;  /* 0x00007610ff037816 */ /* 0x000fce0000000003 */
[----:B------:R-:W-:-:S04]  /*1110*/  UIADD3 UR5, UPT, UPT, -UR4, URZ, URZ ;  /* 0x000000ff04057290 */ /* 0x000fc8000fffe1ff */
[----:B------:R-:W-:Y:S02]  /*1120*/  UIMAD UR5, UR8, UR5, UR21 ;  /* 0x00000005080572a4 */ /* 0x000fe4000f8e0215 */
[----:B------:R-:W-:-:S04]  /*1130*/  UIADD3 UR4, UPT, UPT, -UR6, URZ, URZ ;  /* 0x000000ff06047290 */ /* 0x000fc8000fffe1ff */
[----:B------:R-:W-:Y:S01]  /*1140*/  IMAD.U32 R59, RZ, RZ, UR5 ;  /* 0x00000005ff3b7e24 */ /* 0x000fe2000f8e00ff */
[----:B------:R-:W-:-:S06]  /*1150*/  UIMAD UR4, UR9, UR4, UR7 ;  /* 0x00000004090472a4 */ /* 0x000fcc000f8e0207 */
[----:B------:R-:W-:Y:S01]  /*1160*/  IMAD.U32 R58, RZ, RZ, UR4 ;  /* 0x00000004ff3a7e24 */ /* 0x000fe2000f8e00ff */
[----:B-12---:R-:W-:Y:S06]  /*1170*/  BRA.U UP4, `(.L_x_17) ;  /* 0x0000000104447547 */ /* 0x006fec000b800000 */
[----:B------:R-:W-:Y:S02]  /*1180*/  R2UR UR4, R59 ;  /* 0x000000003b0472ca */ /* 0x000fe400000e0000 */
[----:B------:R-:W-:-:S11]  /*1190*/  R2UR UR8, R58 ;  /* 0x000000003a0872ca */ /* 0x000fd600000e0000 */
[----:B------:R-:W-:Y:S02]  /*11a0*/  UISETP.GT.U32.AND UP0, UPT, UR4, 0x1, UPT ;  /* 0x000000010400788c */ /* 0x000fe4000bf04070 */
[----:B------:R-:W-:Y:S02]  /*11b0*/  ULOP3.LUT UR4, UR4, 0xfffffffe, URZ, 0xc0, !UPT ;  /* 0xfffffffe04047892 */ /* 0x000fe4000f8ec0ff */
[----:B------:R-:W-:Y:S02]  /*11c0*/  UISETP.NE.AND UP1, UPT, UR8, URZ, UP0 ;  /* 0x000000ff0800728c */ /* 0x000fe40008725270 */
[----:B------:R-:W-:Y:S02]  /*11d0*/  UISETP.NE.AND UP0, UPT, UR8, 0x1, UP0 ;  /* 0x000000010800788c */ /* 0x000fe40008705270 */
[----:B------:R-:W-:Y:S02]  /*11e0*/  USEL UR7, URZ, 0x1, UP1 ;  /* 0x00000001ff077887 */ /* 0x000fe40008800000 */
[----:B------:R-:W-:-:S02]  /*11f0*/  USEL UR6, URZ, 0x4, UP0 ;  /* 0x00000004ff067887 */ /* 0x000fc40008000000 */
[----:B------:R-:W-:Y:S02]  /*1200*/  USEL UR5, URZ, 0x2, UP1 ;  /* 0x00000002ff057887 */ /* 0x000fe40008800000 */
[----:B------:R-:W-:Y:S02]  /*1210*/  ULEA UR4, UR8, UR4, 0x1 ;  /* 0x0000000408047291 */ /* 0x000fe4000f8e08ff */
[----:B------:R-:W-:Y:S02]  /*1220*/  USEL UR8, URZ, 0x8, UP0 ;  /* 0x00000008ff087887 */ /* 0x000fe40008000000 */
[----:B------:R-:W-:-:S03]  /*1230*/  UIADD3 UR5, UPT, UPT, UR5, UR6, UR7 ;  /* 0x0000000605057290 */ /* 0x000fc6000fffe007 */
[----:B------:R-:W-:Y:S01]  /*1240*/  UMOV UR6, 0x3 ;  /* 0x0000000300067882 */ /* 0x000fe20000000000 */
[----:B------:R-:W-:Y:S02]  /*1250*/  UIADD3 UR5, UPT, UPT, UR5, UR8, URZ ;  /* 0x0000000805057290 */ /* 0x000fe4000fffe0ff */
[----:B------:R-:W-:-:S04]  /*1260*/  USHF.L.U32 UR4, UR6, UR4, URZ ;  /* 0x0000000406047299 */ /* 0x000fc800080006ff */
[----:B------:R-:W-:Y:S02]  /*1270*/  IMAD.U32 R4, RZ, RZ, UR5 ;  /* 0x00000005ff047e24 */ /* 0x000fe4000f8e00ff */
[----:B------:R-:W-:Y:S02]  /*1280*/  IMAD.U32 R3, RZ, RZ, UR4 ;  /* 0x00000004ff037e24 */ /* 0x000fe4000f8e00ff */
.L_x_17:
[----:B------:R-:W-:Y:S05]  /*1290*/  BRA.U !UP2, `(.L_x_18) ;  /* 0x000000010ad47547 */ /* 0x000fea000b800000 */
[----:B------:R-:W1:Y:S01]  /*12a0*/  LDCU.128 UR24, c[0x0][0xb10] ;  /* 0x00016200ff1877ac */ /* 0x000e620008000c00 */
[----:B------:R-:W2:Y:S01]  /*12b0*/  LDCU UR6, c[0x0][0x370] ;  /* 0x00006e00ff0677ac */ /* 0x000ea20008000800 */
[----:B------:R-:W3:Y:S01]  /*12c0*/  LDCU UR5, c[0x0][0x374] ;  /* 0x00006e80ff0577ac */ /* 0x000ee20008000800 */
[----:B------:R-:W4:Y:S01]  /*12d0*/  LDCU UR22, c[0x0][0xb0c] ;  /* 0x00016180ff1677ac */ /* 0x000f220008000800 */
[----:B------:R-:W4:Y:S01]  /*12e0*/  LDCU UR4, c[0x0][0xb20] ;  /* 0x00016400ff0477ac */ /* 0x000f220008000800 */
[----:B------:R-:W4:Y:S01]  /*12f0*/  LDCU.64 UR8, c[0x0][0xb28] ;  /* 0x00016500ff0877ac */ /* 0x000f220008000a00 */
[----:B-1----:R-:W-:Y:S02]  /*1300*/  UISETP.NE.AND UP0, UPT, UR26, 0x1, UPT ;  /* 0x000000011a00788c */ /* 0x002fe4000bf05270 */
[----:B---3--:R-:W-:Y:S02]  /*1310*/  UIMAD.WIDE.U32 UR10, UR5, UR27, URZ ;  /* 0x0000001b050a72a5 */ /* 0x008fe4000f8e00ff */
[----:B--2---:R-:W-:-:S02]  /*1320*/  UIMAD.WIDE.U32 UR12, UR6, UR24, URZ ;  /* 0x00000018060c72a5 */ /* 0x004fc4000f8e00ff */
[----:B----4-:R-:W-:Y:S02]  /*1330*/  UISETP.NE.AND UP1, UPT, UR22, 0x1, UPT ;  /* 0x000000011600788c */ /* 0x010fe4000bf25270 */
[----:B------:R-:W-:Y:S01]  /*1340*/  UISETP.NE.AND UP2, UPT, UR19, 0x1, UPT ;  /* 0x000000011300788c */ /* 0x000fe2000bf45270 */
[----:B------:R-:W-:Y:S02]  /*1350*/  UMOV UR10, UR11 ;  /* 0x0000000b000a7c82 */ /* 0x000fe40008000000 */
[----:B------:R-:W-:Y:S01]  /*1360*/  UMOV UR12, UR13 ;  /* 0x0000000d000c7c82 */ /* 0x000fe20008000000 */
[----:B------:R-:W-:Y:S02]  /*1370*/  @UP0 USHF.R.U32.HI UR5, URZ, UR4, UR10 ;  /* 0x00000004ff050299 */ /* 0x000fe4000801160a */
[----:B------:R-:W-:Y:S02]  /*1380*/  UIMAD.WIDE.U32 UR16, UR20, UR27, URZ ;  /* 0x0000001b141072a5 */ /* 0x000fe4000f8e00ff */
[----:B------:R-:W-:-:S02]  /*1390*/  UIMAD.WIDE.U32 UR10, UR5, UR8, URZ ;  /* 0x00000008050a72a5 */ /* 0x000fc4000f8e00ff */
[----:B------:R-:W-:Y:S02]  /*13a0*/  @UP1 USHF.R.U32.HI UR6, URZ, UR25, UR12 ;  /* 0x00000019ff061299 */ /* 0x000fe4000801160c */
[----:B------:R-:W-:Y:S02]  /*13b0*/  UIMAD.WIDE.U32 UR14, UR21, UR24, URZ ;  /* 0x00000018150e72a5 */ /* 0x000fe4000f8e00ff */
[----:B------:R-:W-:Y:S01]  /*13c0*/  UIMAD.WIDE.U32 UR12, UR6, UR8, URZ ;  /* 0x00000008060c72a5 */ /* 0x000fe2000f8e00ff */
[----:B------:R-:W-:Y:S01]  /*13d0*/  UMOV UR16, UR17 ;  /* 0x0000001100107c82 */ /* 0x000fe20008000000 */
[----:B------:R-:W-:Y:S01]  /*13e0*/  UMOV UR10, UR11 ;  /* 0x0000000b000a7c82 */ /* 0x000fe20008000000 */
[----:B------:R-:W-:Y:S02]  /*13f0*/  USHF.R.U32.HI UR16, URZ, UR4, UR16 ;  /* 0x00000004ff107299 */ /* 0x000fe40008011610 */
[----:B------:R-:W-:Y:S02]  /*1400*/  @UP2 USHF.R.U32.HI UR5, URZ, UR9, UR10 ;  /* 0x00000009ff052299 */ /* 0x000fe4000801160a */
[----:B------:R-:W-:Y:S01]  /*1410*/  UMOV UR7, UR13 ;  /* 0x0000000d00077c82 */ /* 0x000fe20008000000 */
[----:B------:R-:W-:Y:S01]  /*1420*/  UMOV UR14, UR15 ;  /* 0x0000000f000e7c82 */ /* 0x000fe20008000000 */
[----:B------:R-:W-:-:S02]  /*1430*/  @UP2 USHF.R.U32.HI UR6, URZ, UR9, UR7 ;  /* 0x00000009ff062299 */ /* 0x000fc40008011607 */
[----:B------:R-:W-:Y:S02]  /*1440*/  USHF.R.U32.HI UR14, URZ, UR25, UR14 ;  /* 0x00000019ff0e7299 */ /* 0x000fe4000801160e */
[----:B------:R-:W-:Y:S02]  /*1450*/  USEL UR4, UR20, UR16, !UP0 ;  /* 0x0000001014047287 */ /* 0x000fe4000c000000 */
[----:B------:R-:W-:Y:S02]  /*1460*/  UIMAD UR7, UR5, UR19, URZ ;  /* 0x00000013050772a4 */ /* 0x000fe4000f8e02ff */
[----:B------:R-:W-:Y:S02]  /*1470*/  USEL UR5, UR21, UR14, !UP1 ;  /* 0x0000000e15057287 */ /* 0x000fe4000c800000 */
[----:B------:R-:W-:Y:S02]  /*1480*/  UIMAD UR12, UR6, UR19, URZ ;  /* 0x00000013060c72a4 */ /* 0x000fe4000f8e02ff */
[----:B------:R-:W-:-:S02]  /*1490*/  UISETP.GE.AND UP0, UPT, UR4, UR7, UPT ;  /* 0x000000070400728c */ /* 0x000fc4000bf06270 */
[----:B------:R-:W-:Y:S02]  /*14a0*/  UIMAD.WIDE.U32 UR10, UR4, UR8, URZ ;  /* 0x00000008040a72a5 */ /* 0x000fe4000f8e00ff */
[----:B------:R-:W-:Y:S02]  /*14b0*/  UISETP.GE.OR UP0, UPT, UR5, UR12, UP0 ;  /* 0x0000000c0500728c */ /* 0x000fe40008706670 */
[----:B------:R-:W-:Y:S02]  /*14c0*/  UIMAD.WIDE.U32 UR12, UR5, UR8, URZ ;  /* 0x00000008050c72a5 */ /* 0x000fe4000f8e00ff */
[----:B------:R-:W-:Y:S01]  /*14d0*/  UIADD3 UR10, UPT, UPT, -UR4, URZ, URZ ;  /* 0x000000ff040a7290 */ /* 0x000fe2000fffe1ff */
[----:B------:R-:W-:Y:S01]  /*14e0*/  UMOV UR8, UR11 ;  /* 0x0000000b00087c82 */ /* 0x000fe20008000000 */
[----:B------:R-:W-:Y:S02]  /*14f0*/  UIADD3 UR16, UPT, UPT, -UR5, URZ, URZ ;  /* 0x000000ff05107290 */ /* 0x000fe4000fffe1ff */
[----:B------:R-:W-:-:S03]  /*1500*/  USHF.R.U32.HI UR8, URZ, UR9, UR8 ;  /* 0x00000009ff087299 */ /* 0x000fc60008011608 */
[----:B------:R-:W-:Y:S01]  /*1510*/  @!UP0 UMOV UR7, UR13 ;  /* 0x0000000d00078c82 */ /* 0x000fe20008000000 */
[----:B------:R-:W-:Y:S02]  /*1520*/  UIMAD UR20, UR26, UR10, UR20 ;  /* 0x0000000a1a1472a4 */ /* 0x000fe4000f8e0214 */
[----:B------:R-:W-:Y:S02]  /*1530*/  USEL UR8, UR4, UR8, !UP2 ;  /* 0x0000000804087287 */ /* 0x000fe4000d000000 */
[----:B------:R-:W-:Y:S02]  /*1540*/  @!UP0 USHF.R.U32.HI UR7, URZ, UR9, UR7 ;  /* 0x00000009ff078299 */ /* 0x000fe40008011607 */
[----:B------:R-:W-:Y:S02]  /*1550*/  UIADD3 UR9, UPT, UPT, -UR8, URZ, URZ ;  /* 0x000000ff08097290 */ /* 0x000fe4000fffe1ff */
[----:B------:R-:W-:Y:S02]  /*1560*/  @!UP0 USEL UR7, UR5, UR7, !UP2 ;  /* 0x0000000705078287 */ /* 0x000fe4000d000000 */
[----:B------:R-:W-:-:S02]  /*1570*/  UIMAD UR9, UR19, UR9, UR4 ;  /* 0x00000009130972a4 */ /* 0x000fc4000f8e0204 */
[----:B------:R-:W-:Y:S02]  /*1580*/  @!UP0 UIADD3 UR8, UPT, UPT, UR8, -UR7, URZ ;  /* 0x8000000708088290 */ /* 0x000fe4000fffe0ff */
[----:B------:R-:W-:Y:S02]  /*1590*/  @!UP0 UIMAD UR6, UR9, UR6, UR7 ;  /* 0x00000006090682a4 */ /* 0x000fe4000f8e0207 */
[----:B------:R-:W-:Y:S02]  /*15a0*/  @!UP0 UIMAD UR4, UR8, UR19, UR5 ;  /* 0x00000013080482a4 */ /* 0x000fe4000f8e0205 */
[----:B------:R-:W-:Y:S02]  /*15b0*/  UIMAD UR16, UR22, UR16, UR21 ;  /* 0x00000010161072a4 */ /* 0x000fe4000f8e0215 */
[----:B------:R-:W-:Y:S01]  /*15c0*/  UIMAD UR20, UR4, UR26, UR20 ;  /* 0x0000001a041472a4 */ /* 0x000fe2000f8e0214 */
[----:B------:R-:W-:Y:S02]  /*15d0*/  @!UP0 UMOV UR5, UR6 ;  /* 0x0000000600058c82 */ /* 0x000fe40008000000 */
[----:B------:R-:W-:-:S12]  /*15e0*/  UIMAD UR16, UR5, UR22, UR16 ;  /* 0x00000016051072a4 */ /* 0x000fd8000f8e0210 */
.L_x_18:
[----:B------:R-:W-:Y:S02]  /*15f0*/  UISETP.NE.AND UP1, UPT, UR23, 0x1, UPT ;  /* 0x000000011700788c */ /* 0x000fe4000bf25270 */
[----:B------:R-:W-:Y:S02]  /*1600*/  UISETP.NE.AND UP0, UPT, UR18, 0x2, UPT ;  /* 0x000000021200788c */ /* 0x000fe4000bf05270 */
[----:B------:R-:W-:Y:S02]  /*1610*/  ULOP3.LUT UR31, UR31, 0x800, URZ, 0xc0, !UPT ;  /* 0x000008001f1f7892 */ /* 0x000fe4000f8ec0ff */
[----:B------:R-:W-:-:S03]  /*1620*/  USHF.L.U32 UR30, UR28, UR30, URZ ;  /* 0x0000001e1c1e7299 */ /* 0x000fc600080006ff */
[----:B------:R-:W-:Y:S09]  /*1630*/  BRA.U UP1, `(.L_x_19) ;  /* 0x0000000101447547 */ /* 0x000ff2000b800000 */
[----:B------:R-:W1:Y:S01]  /*1640*/  LDCU.128 UR8, c[0x0][0xb10] ;  /* 0x00016200ff0877ac */ /* 0x000e620008000c00 */
[----:B------:R-:W2:Y:S01]  /*1650*/  LDCU UR12, c[0x0][0xb0c] ;  /* 0x00016180ff0c77ac */ /* 0x000ea20008000800 */
[----:B------:R-:W3:Y:S01]  /*1660*/  LDCU UR13, c[0x0][0xb20] ;  /* 0x00016400ff0d77ac */ /* 0x000ee20008000800 */
[----:B-1----:R-:W-:Y:S02]  /*1670*/  UIMAD.WIDE.U32 UR6, UR16, UR8, URZ ;  /* 0x00000008100672a5 */ /* 0x002fe4000f8e00ff */
[----:B------:R-:W-:Y:S02]  /*1680*/  UIMAD.WIDE.U32 UR4, UR20, UR11, URZ ;  /* 0x0000000b140472a5 */ /* 0x000fe4000f8e00ff */
[----:B--2---:R-:W-:Y:S02]  /*1690*/  UISETP.NE.AND UP2, UPT, UR12, 0x1, UPT ;  /* 0x000000010c00788c */ /* 0x004fe4000bf45270 */
[----:B------:R-:W-:Y:S01]  /*16a0*/  UISETP.NE.AND UP1, UPT, UR10, 0x1, UPT ;  /* 0x000000010a00788c */ /* 0x000fe2000bf25270 */
[----:B------:R-:W-:-:S02]  /*16b0*/  UMOV UR6, UR7 ;  /* 0x0000000700067c82 */ /* 0x000fc40008000000 */
[----:B------:R-:W-:Y:S01]  /*16c0*/  UMOV UR4, UR5 ;  /* 0x0000000500047c82 */ /* 0x000fe20008000000 */
[----:B------:R-:W-:Y:S02]  /*16d0*/  USHF.R.U32.HI UR6, URZ, UR9, UR6 ;  /* 0x00000009ff067299 */ /* 0x000fe40008011606 */
[----:B---3--:R-:W-:Y:S02]  /*16e0*/  USHF.R.U32.HI UR4, URZ, UR13, UR4 ;  /* 0x0000000dff047299 */ /* 0x008fe40008011604 */
[----:B------:R-:W-:Y:S02]  /*16f0*/  USEL UR5, UR16, UR6, !UP2 ;  /* 0x0000000610057287 */ /* 0x000fe4000d000000 */
[----:B------:R-:W-:-:S04]  /*1700*/  USEL UR4, UR20, UR4, !UP1 ;  /* 0x0000000414047287 */ /* 0x000fc8000c800000 */
[----:B------:R-:W-:Y:S02]  /*1710*/  UIADD3 UR6, UPT, UPT, -UR4, UR5, URZ ;  /* 0x0000000504067290 */ /* 0x000fe4000fffe1ff */
[----:B------:R-:W-:Y:S02]  /*1720*/  UIADD3 UR4, UPT, UPT, UR4, -UR5, URZ ;  /* 0x8000000504047290 */ /* 0x000fe4000fffe0ff */
[----:B------:R-:W-:Y:S02]  /*1730*/  UIMAD UR20, UR6, UR10, UR20 ;  /* 0x0000000a061472a4 */ /* 0x000fe4000f8e0214 */
[----:B------:R-:W-:-:S12]  /*1740*/  UIMAD UR16, UR4, UR12, UR16 ;  /* 0x0000000c041072a4 */ /* 0x000fd8000f8e0210 */
.L_x_19:
[----:B------:R-:W-:Y:S05]  /*1750*/  BRA.U !UP5, `(.L_x_20) ;  /* 0x000000010d0c7547 */ /* 0x000fea000b800000 */
[----:B------:R-:W-:Y:S01]  /*1760*/  UCGABAR_WAIT ;  /* 0x0000000000007dc7 */ /* 0x000fe20008000000 */
[----:B------:R-:W-:Y:S01]  /*1770*/  CCTL.IVALL ;  /* 0x00000000ff00798f */ /* 0x000fe20002000000 */
[----:B------:R-:W-:Y:S05]  /*1780*/  BRA `(.L_x_21) ;  /* 0x0000000000047947 */ /* 0x000fea0003800000 */
.L_x_20:
[----:B------:R-:W-:Y:S06]  /*1790*/  BAR.SYNC.DEFER_BLOCKING 0x0 ;  /* 0x0000000000007b1d */ /* 0x000fec0000010000 */
.L_x_21:
[----:B------:R-:W-:Y:S05]  /*17a0*/  BRA.U UP0, `(.L_x_22) ;  /* 0x0000001500e07547 */ /* 0x000fea000b800000 */
[----:B------:R-:W1:Y:S01]  /*17b0*/  LDCU UR6, c[0x0][0x38c] ;  /* 0x00007180ff0677ac */ /* 0x000e620008000800 */
[----:B------:R-:W-:Y:S01]  /*17c0*/  PLOP3.LUT P2, PT, PT, PT, UP3, 0x80, 0x8 ;  /* 0x000000000008781c */ /* 0x000fe20003f4f038 */
[----:B------:R-:W-:Y:S01]  /*17d0*/  IMAD.MOV.U32 R12, RZ, RZ, 0x1 ;  /* 0x00000001ff0c7424 */ /* 0x000fe200078e00ff */
[----:B------:R-:W-:Y:S01]  /*17e0*/  ISETP.NE.AND P3, PT, R5, RZ, P4 ;  /* 0x000000ff0500720c */ /* 0x000fe20002765270 */
[----:B------:R-:W-:Y:S01]  /*17f0*/  USHF.L.U32 UR7, UR21, 0x7, URZ ;  /* 0x0000000715077899 */ /* 0x000fe200080006ff */
[----:B------:R-:W-:Y:S01]  /*1800*/  PLOP3.LUT P2, PT, P2, PT, PT, 0x8, 0x80 ;  /* 0x000000000080781c */ /* 0x000fe2000174e170 */
[----:B------:R-:W-:Y:S01]  /*1810*/  USHF.L.U32 UR69, UR21, 0x5, URZ ;  /* 0x0000000515457899 */ /* 0x000fe200080006ff */
[----:B------:R-:W-:Y:S01]  /*1820*/  CS2R R10, SRZ ;  /* 0x00000000000a7805 */ /* 0x000fe2000001ff00 */
[----:B------:R-:W-:Y:S01]  /*1830*/  UISETP.NE.AND UP1, UPT, UR18, URZ, UPT ;  /* 0x000000ff1200728c */ /* 0x000fe2000bf25270 */
[----:B------:R-:W-:Y:S01]  /*1840*/  IMAD.MOV.U32 R9, RZ, RZ, RZ ;  /* 0x000000ffff097224 */ /* 0x000fe200078e00ff */
[----:B------:R-:W2:Y:S01]  /*1850*/  LDCU UR63, c[0x0][0x370] ;  /* 0x00006e00ff3f77ac */ /* 0x000ea20008000800 */
[----:B------:R-:W-:Y:S01]  /*1860*/  IMAD.MOV.U32 R8, RZ, RZ, 0x1 ;  /* 0x00000001ff087424 */ /* 0x000fe200078e00ff */
[----:B------:R-:W3:Y:S01]  /*1870*/  LDCU.64 UR54, c[0x0][0x348] ;  /* 0x00006900ff3677ac */ /* 0x000ee20008000a00 */
[----:B-1----:R-:W-:-:S02]  /*1880*/  UIADD3 UR5, UPT, UPT, UR6, 0x7f, URZ ;  /* 0x0000007f06057890 */ /* 0x002fc4000fffe0ff */
[----:B------:R-:W-:Y:S02]  /*1890*/  UIADD3 UR70, UPT, UPT, UR6, 0xfe, URZ ;  /* 0x000000fe06467890 */ /* 0x000fe4000fffe0ff */
[----:B------:R-:W-:Y:S01]  /*18a0*/  USHF.R.S32.HI UR4, URZ, 0x1f, UR5 ;  /* 0x0000001fff047899 */ /* 0x000fe20008011405 */
[----:B------:R-:W1:Y:S03]  /*18b0*/  LDCU UR62, c[0x0][0x374] ;  /* 0x00006e80ff3e77ac */ /* 0x000e660008000800 */
[----:B------:R-:W-:Y:S02]  /*18c0*/  ULEA.HI UR4, UR4, UR5, URZ, 0x7 ;  /* 0x0000000504047291 */ /* 0x000fe4000f8f38ff */
[----:B------:R-:W-:Y:S02]  /*18d0*/  UIADD3 UR5, UPT, UPT, UR6, -0x1, URZ ;  /* 0xffffffff06057890 */ /* 0x000fe4000fffe0ff */
[----:B------:R-:W-:-:S02]  /*18e0*/  USHF.R.S32.HI UR65, URZ, 0x7, UR4 ;  /* 0x00000007ff417899 */ /* 0x000fc40008011404 */
[----:B------:R-:W-:Y:S02]  /*18f0*/  UISETP.GE.U32.AND UP2, UPT, UR5, -0xff, UPT ;  /* 0xffffff010500788c */ /* 0x000fe4000bf46070 */
[----:B------:R-:W-:Y:S02]  /*1900*/  UISETP.LT.U32.AND UP0, UPT, UR65, 0x2, UPT ;  /* 0x000000024100788c */ /* 0x000fe4000bf01070 */
[----:B------:R-:W-:Y:S02]  /*1910*/  ULOP3.LUT UR5, UR7, 0x80, URZ, 0xc0, !UPT ;  /* 0x0000008007057892 */ /* 0x000fe4000f8ec0ff */
[----:B------:R-:W-:Y:S02]  /*1920*/  USEL UR64, UR65, 0x2, UP0 ;  /* 0x0000000241407887 */ /* 0x000fe40008000000 */
[----:B------:R-:W-:Y:S02]  /*1930*/  ULOP3.LUT UR69, UR69, 0x20, URZ, 0xc0, !UPT ;  /* 0x0000002045457892 */ /* 0x000fe4000f8ec0ff */
[----:B------:R-:W-:-:S02]  /*1940*/  UIADD3 UR4, UPT, UPT, UR64, -0x1, URZ ;  /* 0xffffffff40047890 */ /* 0x000fc4000fffe0ff */
[----:B------:R-:W-:Y:S02]  /*1950*/  @UP2 UIADD3 UR4, UPT, UPT, UR64, URZ, URZ ;  /* 0x000000ff40042290 */ /* 0x000fe4000fffe0ff */
[----:B------:R-:W-:Y:S02]  /*1960*/  USEL UR37, UR45, 0x2, UP1 ;  /* 0x000000022d257887 */ /* 0x000fe40008800000 */
[----:B------:R-:W-:Y:S02]  /*1970*/  ULEA.HI UR67, UR31, UR5, URZ, 0x1b ;  /* 0x000000051f437291 */ /* 0x000fe4000f8fd8ff */
[----:B------:R-:W-:Y:S02]  /*1980*/  UIADD3 UR68, UPT, UPT, UR65, -UR64, URZ ;  /* 0x8000004041447290 */ /* 0x000fe4000fffe0ff */
[----:B------:R-:W-:Y:S02]  /*1990*/  UIADD3 UR38, UPT, UPT, UR4, 0x1, URZ ;  /* 0x0000000104267890 */ /* 0x000fe4000fffe0ff */
[----:B------:R-:W-:Y:S01]  /*19a0*/  UIADD3 UR66, UPT, UPT, -UR4, URZ, URZ ;  /* 0x000000ff04427290 */ /* 0x000fe2000fffe1ff */
[----:B-123--:R-:W-:-:S11]  /*19b0*/  UMOV UR23, URZ ;  /* 0x000000ff00177c82 */ /* 0x00efd60008000000 */
.L_x_46:
[----:B------:R-:W-:Y:S01]  /*19c0*/  UISETP.NE.AND UP0, UPT, UR61, URZ, UPT ;  /* 0x000000ff3d00728c */ /* 0x000fe2000bf05270 */
[----:B-1----:R-:W1:Y:S08]  /*19d0*/  S2UR UR61, SR_CgaCtaId ;  /* 0x00000000003d79c3 */ /* 0x002e700000008800 */
[----:B---3--:R-:W-:Y:S05]  /*19e0*/  BRA.U UP0, `(.L_x_23) ;  /* 0x0000000100347547 */ /* 0x008fea000b800000 */
[----:B------:R-:W2:Y:S01]  /*19f0*/  S2R R0, SR_CgaCtaId ;  /* 0x0000000000007919 */ /* 0x000ea20000008800 */
[----:B------:R-:W-:Y:S02]  /*1a00*/  MOV R3, 0x400 ;  /* 0x0000040000037802 */ /* 0x000fe40000000f00 */
[----:B------:R-:W-:Y:S02]  /*1a10*/  SHF.L.U32 R2, R8, 0x1f, RZ ;  /* 0x0000001f08027819 */ /* 0x000fe400000006ff */
[----:B--2---:R-:W-:-:S05]  /*1a20*/  LEA R0, R0, R3, 0x18 ;  /* 0x0000000300007211 */ /* 0x004fca00078ec0ff */
[----:B------:R-:W-:-:S04]  /*1a30*/  IMAD R3, R9, 0x8, R0 ;  /* 0x0000000809037824 */ /* 0x000fc800078e0200 */
[----:B------:R-:W2:Y:S02]  /*1a40*/  SYNCS.PHASECHK.TRANS64.TRYWAIT P0, [R3+URZ+0xe0], R2 ;  /* 0x0000e002030075a7 */ /* 0x000ea400080011ff */
[----:B--2---:R-:W-:Y:S05]  /*1a50*/  @!P0 BRA `(.L_x_24) ;  /* 0x0000007c006c8947 */ /* 0x004fea0003800000 */
.L_x_151:
[----:B------:R-:W-:Y:S01]  /*1a60*/  VIADD R9, R9, 0x1 ;  /* 0x0000000109097836 */ /* 0x000fe20000000000 */
[----:B------:R2:W-:Y:S04]  /*1a70*/  SYNCS.ARRIVE.TRANS64.A1T0 RZ, [R3+URZ+0xd0], RZ ;  /* 0x0000d0ff03ff79a7 */ /* 0x0005e800081000ff */
[----:B------:R-:W-:-:S04]  /*1a80*/  ISETP.NE.AND P0, PT, R9, 0x2, PT ;  /* 0x000000020900780c */ /* 0x000fc80003f05270 */
[----:B------:R-:W-:Y:S02]  /*1a90*/  SEL R9, R9, RZ, P0 ;  /* 0x000000ff09097207 */ /* 0x000fe40000000000 */
[----:B--2---:R-:W-:-:S04]  /*1aa0*/  SEL R3, RZ, 0x1, P0 ;  /* 0x00000001ff037807 */ /* 0x004fc80000000000 */
[----:B------:R-:W-:Y:S02]  /*1ab0*/  LOP3.LUT R8, R8, R3, RZ, 0x3c, !PT ;  /* 0x0000000308087212 */ /* 0x000fe400078e3cff */
.L_x_23:
[----:B------:R-:W-:Y:S01]  /*1ac0*/  UMOV UR22, 0x400 ;  /* 0x0000040000167882 */ /* 0x000fe20000000000 */
[----:B------:R-:W-:Y:S01]  /*1ad0*/  SHF.L.U32 R0, R12, 0x1f, RZ ;  /* 0x0000001f0c007819 */ /* 0x000fe200000006ff */
[----:B-1----:R-:W-:Y:S02]  /*1ae0*/  ULEA UR22, UR61, UR22, 0x18 ;  /* 0x000000163d167291 */ /* 0x002fe4000f8ec0ff */
[----:B------:R-:W-:Y:S02]  /*1af0*/  UISETP.GE.U32.AND UP0, UPT, UR70, 0xff, UPT ;  /* 0x000000ff4600788c */ /* 0x000fe4000bf06070 */
[----:B------:R-:W-:Y:S02]  /*1b00*/  ULEA UR4, UR23, UR22, 0x3 ;  /* 0x0000001617047291 */ /* 0x000fe4000f8e18ff */
[----:B------:R-:W-:Y:S01]  /*1b10*/  ULEA UR27, UR20, UR69, 0x6 ;  /* 0x00000045141b7291 */ /* 0x000fe2000f8e30ff */
[----:B------:R-:W-:-:S06]  /*1b20*/  UMOV UR21, URZ ;  /* 0x000000ff00157c82 */ /* 0x000fcc0008000000 */
[----:B------:R1:W2:Y:S01]  /*1b30*/  SYNCS.PHASECHK.TRANS64.TRYWAIT P1, [UR4+0x10], R0 ;  /* 0x00001000ff0075a7 */ /* 0x0002a20008021104 */
[----:B------:R-:W-:-:S04]  /*1b40*/  ULEA.HI UR4, UR16, UR16, URZ, 0x1 ;  /* 0x0000001010047291 */ /* 0x000fc8000f8f08ff */
[----:B------:R-:W-:-:S04]  /*1b50*/  USHF.L.U32 UR4, UR4, 0x7, URZ ;  /* 0x0000000704047899 */ /* 0x000fc800080006ff */
[----:B------:R-:W-:-:S04]  /*1b60*/  ULOP3.LUT UR59, UR4, 0xffffff00, URZ, 0xc0, !UPT ;  /* 0xffffff00043b7892 */ /* 0x000fc8000f8ec0ff */
[----:B------:R-:W-:Y:S01]  /*1b70*/  UIADD3 UR59, UPT, UPT, UR67, UR59, URZ ;  /* 0x0000003b433b7290 */ /* 0x000fe2000fffe0ff */
[----:B------:R-:W-:Y:S11]  /*1b80*/  BRA.U !UP0, `(.L_x_25) ;  /* 0x0000000508647547 */ /* 0x000ff6000b800000 */
[----:B------:R-:W-:Y:S01]  /*1b90*/  UMOV UR29, UR66 ;  /* 0x00000042001d7c82 */ /* 0x000fe20008000000 */
[----:B------:R-:W-:Y:S01]  /*1ba0*/  UMOV UR13, UR23 ;  /* 0x00000017000d7c82 */ /* 0x000fe20008000000 */
[----:B------:R-:W-:-:S05]  /*1bb0*/  UMOV UR42, 0x40 ;  /* 0x00000040002a7882 */ /* 0x000fca0000000000 */
.L_x_33:
[----:B------:R-:W-:Y:S01]  /*1bc0*/  ULEA UR6, UR13, UR22, 0x3 ;  /* 0x000000160d067291 */ /* 0x000fe2000f8e18ff */
[----:B--2---:R-:W-:Y:S01]  /*1bd0*/  @P4 MOV R2, 0x28000 ;  /* 0x0002800000024802 */ /* 0x004fe20000000f00 */
[----:B--23--:R-:W-:Y:S10]  /*1be0*/  @P1 BRA `(.L_x_26) ;  /* 0x00000000000c1947 */ /* 0x00cff40003800000 */
[----:B------:R-:W-:-:S04]  /*1bf0*/  SHF.L.U32 R3, R12, 0x1f, RZ ;  /* 0x0000001f0c037819 */ /* 0x000fc800000006ff */
[----:B------:R-:W2:Y:S02]  /*1c00*/  SYNCS.PHASECHK.TRANS64.TRYWAIT P0, [UR6+0x10], R3 ;  /* 0x00001003ff0075a7 */ /* 0x000ea40008001106 */
[----:B--2---:R-:W-:Y:S05]  /*1c10*/  @!P0 BRA `(.L_x_27) ;  /* 0x0000007c00108947 */ /* 0x004fea0003800000 */
.L_x_26:
[----:B------:R2:W-:Y:S01]  /*1c20*/  @P4 SYNCS.ARRIVE.TRANS64 RZ, [UR6], R2 ;  /* 0x00000002ffff49a7 */ /* 0x0005e20008000006 */
[----:B------:R-:W-:Y:S02]  /*1c30*/  ULOP3.LUT UR4, UR37, 0x2, URZ, 0xfc, !UPT ;  /* 0x0000000225047892 */ /* 0x000fe4000f8efcff */
[----:B------:R-:W-:Y:S02]  /*1c40*/  UIADD3 UR29, UPT, UPT, UR29, 0x1, URZ ;  /* 0x000000011d1d7890 */ /* 0x000fe4000fffe0ff */
[----:B------:R-:W-:Y:S02]  /*1c50*/  UISETP.NE.AND UP0, UPT, UR4, 0x2, UPT ;  /* 0x000000020400788c */ /* 0x000fe4000bf05270 */
[----:B------:R-:W-:-:S07]  /*1c60*/  UISETP.NE.AND UP2, UPT, UR29, 0x1, UPT ;  /* 0x000000011d00788c */ /* 0x000fce000bf45270 */
[----:B------:R-:W-:Y:S05]  /*1c70*/  BRA.U UP0, `(.L_x_28) ;  /* 0x0000000100047547 */ /* 0x000fea000b800000 */
[----:B------:R-:W-:Y:S05]  /*1c80*/  BPT.TRAP 0x1 ;  /* 0x000000040000795c */ /* 0x000fea0000300000 */
.L_x_28:
[----:B------:R-:W-:Y:S04]  /*1c90*/  BSSY.RECONVERGENT B0, `(.L_x_29) ;  /* 0x0000003000007945 */ /* 0x000fe80003800200 */
[----:B------:R-:W-:Y:S05]  /*1ca0*/  @!P3 BRA `(.L_x_30) ;  /* 0x000000000004b947 */ /* 0x000fea0003800000 */
[----:B------:R-:W-:Y:S05]  /*1cb0*/  BPT.TRAP 0x1 ;  /* 0x000000040000795c */ /* 0x000fea0000300000 */
.L_x_30:
[----:B------:R-:W-:Y:S05]  /*1cc0*/  BSYNC.RECONVERGENT B0 ;  /* 0x0000000000007941 */ /* 0x000fea0003800200 */
.L_x_29:
[----:B------:R-:W-:Y:S01]  /*1cd0*/  UIADD3 UR4, UPT, UPT, UR13, 0x1, URZ ;  /* 0x000000010d047890 */ /* 0x000fe2000fffe0ff */
[----:B------:R-:W-:Y:S01]  /*1ce0*/  BSSY.RECONVERGENT B0, `(.L_x_31) ;  /* 0x000003f000007945 */ /* 0x000fe20003800200 */
[----:B------:R-:W-:Y:S02]  /*1cf0*/  ELECT P0, URZ, PT ;  /* 0x0000000000ff782f */ /* 0x000fe40003800000 */
[----:B------:R-:W-:-:S04]  /*1d00*/  UISETP.NE.AND UP0, UPT, UR4, 0x2, UPT ;  /* 0x000000020400788c */ /* 0x000fc8000bf05270 */
[----:B------:R-:W-:Y:S02]  /*1d10*/  USEL UR5, URZ, 0x1, UP0 ;  /* 0x00000001ff057887 */ /* 0x000fe40008000000 */
[----:B------:R-:W-:-:S04]  /*1d20*/  USEL UR23, UR4, URZ, UP0 ;  /* 0x000000ff04177287 */ /* 0x000fc80008000000 */
[----:B------:R-:W-:Y:S01]  /*1d30*/  ULEA UR4, UR23, UR22, 0x3 ;  /* 0x0000001617047291 */ /* 0x000fe2000f8e18ff */
[----:B------:R-:W-:-:S04]  /*1d40*/  LOP3.LUT R12, R12, UR5, RZ, 0x3c, !PT ;  /* 0x000000050c0c7c12 */ /* 0x000fc8000f8e3cff */
[----:B-1----:R-:W-:-:S04]  /*1d50*/  SHF.L.U32 R0, R12, 0x1f, RZ ;  /* 0x0000001f0c007819 */ /* 0x002fc800000006ff */
[----:B------:R1:W3:Y:S01]  /*1d60*/  SYNCS.PHASECHK.TRANS64.TRYWAIT P1, [UR4+0x10], R0 ;  /* 0x00001000ff0075a7 */ /* 0x0002e20008021104 */
[----:B------:R-:W-:Y:S05]  /*1d70*/  @!P0 BRA `(.L_x_32) ;  /* 0x0000000000d48947 */ /* 0x000fea0003800000 */
[----:B------:R-:W-:Y:S02]  /*1d80*/  USHF.L.U32 UR7, UR13, 0xe, URZ ;  /* 0x0000000e0d077899 */ /* 0x000fe400080006ff */
[----:B------:R-:W-:Y:S02]  /*1d90*/  UIADD3 UR4, UP1, UPT, UR54, 0x80, URZ ;  /* 0x0000008036047890 */ /* 0x000fe4000ff3e0ff */
[----:B------:R-:W-:Y:S02]  /*1da0*/  ULOP3.LUT UR32, UR7, UR31, URZ, 0xfc, !UPT ;  /* 0x0000001f07207292 */ /* 0x000fe4000f8efcff */
[----:B------:R-:W-:Y:S02]  /*1db0*/  UIADD3 UR14, UP0, UPT, UR54, 0x180, URZ ;  /* 0x00000180360e7890 */ /* 0x000fe4000ff1e0ff */
[----:B------:R-:W-:Y:S02]  /*1dc0*/  ULEA UR32, UR32, UR22, 0x2 ;  /* 0x0000001620207291 */ /* 0x000fe4000f8e10ff */
[----:B------:R-:W-:-:S02]  /*1dd0*/  UIADD3 UR58, UPT, UPT, UR42, -0x40, URZ ;  /* 0xffffffc02a3a7890 */ /* 0x000fc4000fffe0ff */
[----:B------:R-:W-:Y:S02]  /*1de0*/  ULOP3.LUT UR57, UR6, 0xfefffff8, URZ, 0xc0, !UPT ;  /* 0xfefffff806397892 */ /* 0x000fe4000f8ec0ff */
[----:B------:R-:W-:Y:S02]  /*1df0*/  UIADD3.X UR5, UPT, UPT, URZ, UR55, URZ, UP1, !UPT ;  /* 0x00000037ff057290 */ /* 0x000fe40008ffe4ff */
[----:B------:R-:W-:Y:S02]  /*1e00*/  UIADD3 UR7, UPT, UPT, UR22, UR7, URZ ;  /* 0x0000000716077290 */ /* 0x000fe4000fffe0ff */
[----:B------:R-:W-:Y:S02]  /*1e10*/  UIADD3 UR56, UPT, UPT, UR32, 0x8400, URZ ;  /* 0x0000840020387890 */ /* 0x000fe4000fffe0ff */
[----:B------:R-:W-:Y:S02]  /*1e20*/  UPRMT UR17, URZ, 0x5410, UR30 ;  /* 0x00005410ff117896 */ /* 0x000fe4000800001e */
[----:B------:R-:W-:-:S02]  /*1e30*/  UIADD3 UR50, UPT, UPT, UR42, -0x20, URZ ;  /* 0xffffffe02a327890 */ /* 0x000fc4000fffe0ff */
[----:B------:R-:W-:Y:S02]  /*1e40*/  UIADD3 UR48, UPT, UPT, UR32, 0xc400, URZ ;  /* 0x0000c40020307890 */ /* 0x000fe4000fffe0ff */
[----:B------:R-:W-:Y:S02]  /*1e50*/  UIADD3 UR40, UPT, UPT, UR32, 0x10400, URZ ;  /* 0x0001040020287890 */ /* 0x000fe4000fffe0ff */
[----:B------:R-:W-:Y:S02]  /*1e60*/  UIADD3 UR34, UPT, UPT, UR42, 0x20, URZ ;  /* 0x000000202a227890 */ /* 0x000fe4000fffe0ff */
[----:B------:R-:W-:Y:S02]  /*1e70*/  UIADD3 UR32, UPT, UPT, UR32, 0x14400, URZ ;  /* 0x0001440020207890 */ /* 0x000fe4000fffe0ff */
[----:B------:R-:W-:Y:S02]  /*1e80*/  UIADD3.X UR15, UPT, UPT, URZ, UR55, URZ, UP0, !UPT ;  /* 0x00000037ff0f7290 */ /* 0x000fe400087fe4ff */
[----:B------:R-:W-:-:S02]  /*1e90*/  UIADD3 UR24, UPT, UPT, UR7, 0x28400, URZ ;  /* 0x0002840007187890 */ /* 0x000fc4000fffe0ff */
[----:B------:R-:W-:Y:S01]  /*1ea0*/  UIADD3 UR8, UPT, UPT, UR7, 0x29400, URZ ;  /* 0x0002940007087890 */ /* 0x000fe2000fffe0ff */
[----:B------:R-:W-:Y:S01]  /*1eb0*/  UMOV UR46, 0x0 ;  /* 0x00000000002e7882 */ /* 0x000fe20000000000 */
[----:B------:R-:W-:Y:S01]  /*1ec0*/  UMOV UR47, 0x10000000 ;  /* 0x10000000002f7882 */ /* 0x000fe20000000000 */
[----:B------:R-:W-:Y:S01]  /*1ed0*/  UMOV UR51, UR59 ;  /* 0x0000003b00337c82 */ /* 0x000fe20008000000 */
[----:B------:R-:W-:Y:S01]  /*1ee0*/  UMOV UR52, UR60 ;  /* 0x0000003c00347c82 */ /* 0x000fe20008000000 */
[----:B------:R-:W-:Y:S01]  /*1ef0*/  UMOV UR49, UR57 ;  /* 0x0000003900317c82 */ /* 0x000fe20008000000 */
[----:B------:R-:W-:Y:S01]  /*1f00*/  UMOV UR43, UR59 ;  /* 0x0000003b002b7c82 */ /* 0x000fe20008000000 */
[----:B------:R-:W-:Y:S01]  /*1f10*/  UMOV UR44, UR60 ;  /* 0x0000003c002c7c82 */ /* 0x000fe20008000000 */
[----:B------:R-:W-:Y:S01]  /*1f20*/  UMOV UR41, UR57 ;  /* 0x0000003900297c82 */ /* 0x000fe20008000000 */
[----:B------:R-:W-:Y:S01]  /*1f30*/  UTMALDG.3D.MULTICAST.2CTA [UR56], [UR4], UR17, desc[UR46] ;  /* 0x00002e38040073b4 */ /* 0x000fe20008211811 */
[----:B------:R-:W-:Y:S01]  /*1f40*/  UMOV UR35, UR59 ;  /* 0x0000003b00237c82 */ /* 0x000fe20008000000 */
        /* <DEDUP_REMOVED lines=10> */
[----:B------:R-:W-:Y:S01]  /*1ff0*/  UIADD3 UR16, UPT, UPT, UR7, 0x2a400, URZ ;  /* 0x0002a40007107890 */ /* 0x000fe2000fffe0ff */
[----:B------:R-:W-:Y:S01]  /*2000*/  UMOV UR18, UR42 ;  /* 0x0000002a00127c82 */ /* 0x000fe20008000000 */
[----:B------:R-:W-:Y:S01]  /*2010*/  UMOV UR19, UR27 ;  /* 0x0000001b00137c82 */ /* 0x000fe20008000000 */
[----:B------:R-:W-:Y:S01]  /*2020*/  UTMALDG.3D.MULTICAST.2CTA [UR40], [UR4], UR17, desc[UR46] ;  /* 0x00002e28040073b4 */ /* 0x000fe20008211811 */
[----:B------:R-:W-:Y:S01]  /*2030*/  UMOV UR20, UR60 ;  /* 0x0000003c00147c82 */ /* 0x000fe20008000000 */
[----:B------:R4:W-:Y:S01]  /*2040*/  UTMALDG.3D.MULTICAST.2CTA [UR32], [UR4], UR17, desc[UR46] ;  /* 0x00002e20040073b4 */ /* 0x0009e20008211811 */
[----:B------:R-:W-:Y:S01]  /*2050*/  UTMALDG.3D.2CTA [UR24], [UR14], desc[UR46] ;  /* 0x00002e180e0075b4 */ /* 0x000fe20008211000 */
[----:B------:R2:W-:Y:S01]  /*2060*/  UTMALDG.3D.2CTA [UR8], [UR14], desc[UR46] ;  /* 0x00002e080e0075b4 */ /* 0x0005e20008211000 */
[----:B----4-:R-:W-:-:S02]  /*2070*/  UMOV UR17, UR57 ;  /* 0x0000003900117c82 */ /* 0x010fc40008000000 */
[----:B------:R4:W-:Y:S01]  /*2080*/  UTMALDG.3D.2CTA [UR16], [UR14], desc[UR46] ;  /* 0x00002e100e0075b4 */ /* 0x0009e20008211000 */
[----:B--2---:R-:W-:Y:S01]  /*2090*/  UIADD3 UR8, UPT, UPT, UR7, 0x2b400, URZ ;  /* 0x0002b40007087890 */ /* 0x004fe2000fffe0ff */
[----:B------:R-:W-:-:S08]  /*20a0*/  UMOV UR10, UR34 ;  /* 0x00000022000a7c82 */ /* 0x000fd00008000000 */
[----:B------:R4:W-:Y:S02]  /*20b0*/  UTMALDG.3D.2CTA [UR8], [UR14], desc[UR46] ;  /* 0x00002e080e0075b4 */ /* 0x0009e40008211000 */
[----:B----4-:R-:W-:Y:S01]  /*20c0*/  NOP ;  /* 0x0000000000007918 */ /* 0x010fe20000000000 */
.L_x_32:
[----:B------:R-:W-:Y:S05]  /*20d0*/  BSYNC.RECONVERGENT B0 ;  /* 0x0000000000007941 */ /* 0x000fea0003800200 */
.L_x_31:
[----:B------:R-:W-:Y:S01]  /*20e0*/  UIADD3 UR42, UPT, UPT, UR42, 0x80, URZ ;  /* 0x000000802a2a7890 */ /* 0x000fe2000fffe0ff */
[----:B------:R-:W-:Y:S01]  /*20f0*/  UMOV UR13, UR23 ;  /* 0x00000017000d7c82 */ /* 0x000fe20008000000 */
[----:B------:R-:W-:Y:S01]  /*2100*/  UMOV UR21, UR38 ;  /* 0x0000002600157c82 */ /* 0x000fe20008000000 */
[----:B------:R-:W-:Y:S09]  /*2110*/  BRA.U UP2, `(.L_x_33) ;  /* 0xfffffff902a87547 */ /* 0x000ff2000b83ffff */
.L_x_25:
[----:B------:R-:W-:Y:S01]  /*2120*/  ULEA UR4, UR23, UR22, 0x3 ;  /* 0x0000001617047291 */ /* 0x000fe2000f8e18ff */
[----:B-1----:R-:W-:Y:S01]  /*2130*/  SHF.L.U32 R0, R12, 0x1f, RZ ;  /* 0x0000001f0c007819 */ /* 0x002fe200000006ff */
[----:B------:R-:W-:Y:S01]  /*2140*/  @!P2 SYNCS.ARRIVE.TRANS64.A1T0 RZ, [UR22+0x68], RZ ;  /* 0x000068ffffffa9a7 */ /* 0x000fe20008100016 */
[----:B------:R-:W-:-:S06]  /*2150*/  UISETP.GT.AND UP0, UPT, UR65, UR64, UPT ;  /* 0x000000404100728c */ /* 0x000fcc000bf04270 */
[----:B--23--:R1:W2:Y:S03]  /*2160*/  SYNCS.PHASECHK.TRANS64.TRYWAIT P1, [UR4+0x10], R0 ;  /* 0x00001000ff0075a7 */ /* 0x00c2a60008021104 */
[----:B------:R-:W-:Y:S05]  /*2170*/  BRA.U !UP0, `(.L_x_34) ;  /* 0x00000005085c7547 */ /* 0x000fea000b800000 */
[----:B------:R-:W-:Y:S01]  /*2180*/  UIADD3 UR29, UPT, UPT, UR68, UR21, URZ ;  /* 0x00000015441d7290 */ /* 0x000fe2000fffe0ff */
[----:B------:R-:W-:-:S11]  /*2190*/  UMOV UR13, UR23 ;  /* 0x00000017000d7c82 */ /* 0x000fd60008000000 */
.L_x_42:
[----:B------:R-:W-:Y:S01]  /*21a0*/  ULEA UR6, UR13, UR22, 0x3 ;  /* 0x000000160d067291 */ /* 0x000fe2000f8e18ff */
[----:B--2---:R-:W-:Y:S01]  /*21b0*/  @P4 MOV R2, 0x28000 ;  /* 0x0002800000024802 */ /* 0x004fe20000000f00 */
[----:B--23--:R-:W-:Y:S10]  /*21c0*/  @P1 BRA `(.L_x_35) ;  /* 0x00000000000c1947 */ /* 0x00cff40003800000 */
[----:B------:R-:W-:-:S04]  /*21d0*/  SHF.L.U32 R3, R12, 0x1f, RZ ;  /* 0x0000001f0c037819 */ /* 0x000fc800000006ff */
[----:B------:R-:W2:Y:S02]  /*21e0*/  SYNCS.PHASECHK.TRANS64.TRYWAIT P0, [UR6+0x10], R3 ;  /* 0x00001003ff0075a7 */ /* 0x000ea40008001106 */
[----:B--2---:R-:W-:Y:S05]  /*21f0*/  @!P0 BRA `(.L_x_36) ;  /* 0x0000007400b08947 */ /* 0x004fea0003800000 */
.L_x_35:
[----:B------:R2:W-:Y:S01]  /*2200*/  @P4 SYNCS.ARRIVE.TRANS64 RZ, [UR6], R2 ;  /* 0x00000002ffff49a7 */ /* 0x0005e20008000006 */
[----:B------:R-:W-:-:S04]  /*2210*/  ULOP3.LUT UR4, UR37, 0x2, URZ, 0xfc, !UPT ;  /* 0x0000000225047892 */ /* 0x000fc8000f8efcff */
[----:B------:R-:W-:-:S09]  /*2220*/  UISETP.NE.AND UP0, UPT, UR4, 0x2, UPT ;  /* 0x000000020400788c */ /* 0x000fd2000bf05270 */
[----:B------:R-:W-:Y:S05]  /*2230*/  BRA.U UP0, `(.L_x_37) ;  /* 0x0000000100047547 */ /* 0x000fea000b800000 */
[----:B------:R-:W-:Y:S05]  /*2240*/  BPT.TRAP 0x1 ;  /* 0x000000040000795c */ /* 0x000fea0000300000 */
.L_x_37:
[----:B------:R-:W-:Y:S04]  /*2250*/  BSSY.RECONVERGENT B0, `(.L_x_38) ;  /* 0x0000003000007945 */ /* 0x000fe80003800200 */
[----:B------:R-:W-:Y:S05]  /*2260*/  @!P3 BRA `(.L_x_39) ;  /* 0x000000000004b947 */ /* 0x000fea0003800000 */
[----:B------:R-:W-:Y:S05]  /*2270*/  BPT.TRAP 0x1 ;  /* 0x000000040000795c */ /* 0x000fea0000300000 */
.L_x_39:
[----:B------:R-:W-:Y:S05]  /*2280*/  BSYNC.RECONVERGENT B0 ;  /* 0x0000000000007941 */ /* 0x000fea0003800200 */
.L_x_38:
        /* <DEDUP_REMOVED lines=14> */
[----:B------:R-:W-:Y:S02]  /*2370*/  USHF.L.U32 UR58, UR21, 0x7, URZ ;  /* 0x00000007153a7899 */ /* 0x000fe400080006ff */
[----:B------:R-:W-:Y:S02]  /*2380*/  ULEA UR32, UR32, UR22, 0x2 ;  /* 0x0000001620207291 */ /* 0x000fe4000f8e10ff */
[----:B------:R-:W-:-:S02]  /*2390*/  UIADD3 UR14, UP0, UPT, UR54, 0x180, URZ ;  /* 0x00000180360e7890 */ /* 0x000fc4000ff1e0ff */
[----:B------:R-:W-:Y:S02]  /*23a0*/  ULOP3.LUT UR57, UR6, 0xfefffff8, URZ, 0xc0, !UPT ;  /* 0xfefffff806397892 */ /* 0x000fe4000f8ec0ff */
[----:B------:R-:W-:Y:S02]  /*23b0*/  UIADD3.X UR5, UPT, UPT, URZ, UR55, URZ, UP1, !UPT ;  /* 0x00000037ff057290 */ /* 0x000fe40008ffe4ff */
[----:B------:R-:W-:Y:S02]  /*23c0*/  UIADD3 UR7, UPT, UPT, UR22, UR7, URZ ;  /* 0x0000000716077290 */ /* 0x000fe4000fffe0ff */
[----:B------:R-:W-:Y:S02]  /*23d0*/  UIADD3 UR56, UPT, UPT, UR32, 0x8400, URZ ;  /* 0x0000840020387890 */ /* 0x000fe4000fffe0ff */
[----:B------:R-:W-:Y:S02]  /*23e0*/  UPRMT UR16, URZ, 0x5410, UR30 ;  /* 0x00005410ff107896 */ /* 0x000fe4000800001e */
[----:B------:R-:W-:-:S02]  /*23f0*/  UIADD3 UR50, UPT, UPT, UR58, 0x20, URZ ;  /* 0x000000203a327890 */ /* 0x000fc4000fffe0ff */
[----:B------:R-:W-:Y:S02]  /*2400*/  UIADD3 UR48, UPT, UPT, UR32, 0xc400, URZ ;  /* 0x0000c40020307890 */ /* 0x000fe4000fffe0ff */
[----:B------:R-:W-:Y:S02]  /*2410*/  UIADD3 UR42, UPT, UPT, UR58, 0x40, URZ ;  /* 0x000000403a2a7890 */ /* 0x000fe4000fffe0ff */
[----:B------:R-:W-:Y:S02]  /*2420*/  UIADD3 UR40, UPT, UPT, UR32, 0x10400, URZ ;  /* 0x0001040020287890 */ /* 0x000fe4000fffe0ff */
[----:B------:R-:W-:Y:S02]  /*2430*/  UIADD3 UR34, UPT, UPT, UR58, 0x60, URZ ;  /* 0x000000603a227890 */ /* 0x000fe4000fffe0ff */
[----:B------:R-:W-:Y:S02]  /*2440*/  UIADD3 UR32, UPT, UPT, UR32, 0x14400, URZ ;  /* 0x0001440020207890 */ /* 0x000fe4000fffe0ff */
[----:B------:R-:W-:-:S02]  /*2450*/  UIADD3.X UR15, UPT, UPT, URZ, UR55, URZ, UP0, !UPT ;  /* 0x00000037ff0f7290 */ /* 0x000fc400087fe4ff */
[----:B------:R-:W-:Y:S02]  /*2460*/  UIADD3 UR24, UPT, UPT, UR7, 0x28400, URZ ;  /* 0x0002840007187890 */ /* 0x000fe4000fffe0ff */
        /* <DEDUP_REMOVED lines=26> */
[----:B------:R4:W-:Y:S01]  /*2610*/  UTMALDG.3D.MULTICAST.2CTA [UR32], [UR4], UR16, desc[UR46] ;  /* 0x00002e20040073b4 */ /* 0x0009e20008211810 */
[----:B------:R-:W-:Y:S01]  /*2620*/  UTMALDG.3D.2CTA [UR24], [UR14], desc[UR46] ;  /* 0x00002e180e0075b4 */ /* 0x000fe20008211000 */
[----:B------:R2:W-:Y:S01]  /*2630*/  UTMALDG.3D.2CTA [UR8], [UR14], desc[UR46] ;  /* 0x00002e080e0075b4 */ /* 0x0005e20008211000 */
[----:B----4-:R-:W-:-:S09]  /*2640*/  UIADD3 UR16, UPT, UPT, UR7, 0x2a400, URZ ;  /* 0x0002a40007107890 */ /* 0x010fd2000fffe0ff */
[----:B------:R4:W-:Y:S01]  /*2650*/  UTMALDG.3D.2CTA [UR16], [UR14], desc[UR46] ;  /* 0x00002e100e0075b4 */ /* 0x0009e20008211000 */
[----:B--2---:R-:W-:Y:S01]  /*2660*/  UIADD3 UR8, UPT, UPT, UR7, 0x2b400, URZ ;  /* 0x0002b40007087890 */ /* 0x004fe2000fffe0ff */
[----:B------:R-:W-:-:S08]  /*2670*/  UMOV UR10, UR34 ;  /* 0x00000022000a7c82 */ /* 0x000fd00008000000 */
[----:B------:R4:W-:Y:S02]  /*2680*/  UTMALDG.3D.2CTA [UR8], [UR14], desc[UR46] ;  /* 0x00002e080e0075b4 */ /* 0x0009e40008211000 */
[----:B----4-:R-:W-:Y:S01]  /*2690*/  NOP ;  /* 0x0000000000007918 */ /* 0x010fe20000000000 */
.L_x_41:
[----:B------:R-:W-:Y:S05]  /*26a0*/  BSYNC.RECONVERGENT B0 ;  /* 0x0000000000007941 */ /* 0x000fea0003800200 */
.L_x_40:
[----:B------:R-:W-:Y:S01]  /*26b0*/  UIADD3 UR21, UPT, UPT, UR21, 0x1, URZ ;  /* 0x0000000115157890 */ /* 0x000fe2000fffe0ff */
[----:B------:R-:W-:-:S03]  /*26c0*/  UMOV UR13, UR23 ;  /* 0x00000017000d7c82 */ /* 0x000fc60008000000 */
[----:B------:R-:W-:-:S09]  /*26d0*/  UISETP.NE.AND UP0, UPT, UR21, UR29, UPT ;  /* 0x0000001d1500728c */ /* 0x000fd2000bf05270 */
[----:B------:R-:W-:Y:S05]  /*26e0*/  BRA.U UP0, `(.L_x_42) ;  /* 0xfffffff900ac7547 */ /* 0x000fea000b83ffff */
.L_x_34:
[C---:B------:R-:W-:Y:S01]  /*26f0*/  LEA R3, R11.reuse, UR22, 0x3 ;  /* 0x000000160b037c11 */ /* 0x040fe2000f8e18ff */
[----:B------:R-:W-:Y:S01]  /*2700*/  NOP ;  /* 0x0000000000007918 */ /* 0x000fe20000000000 */
[----:B-1----:R-:W-:Y:S02]  /*2710*/  SHF.L.U32 R0, R10, 0x1f, RZ ;  /* 0x0000001f0a007819 */ /* 0x002fe400000006ff */
[----:B------:R-:W-:Y:S02]  /*2720*/  LEA R5, R11, UR22, 0x4 ;  /* 0x000000160b057c11 */ /* 0x000fe4000f8e20ff */
[----:B------:R-:W1:Y:S02]  /*2730*/  SYNCS.PHASECHK.TRANS64.TRYWAIT P0, [R3+URZ+0x70], R0 ;  /* 0x00007000030075a7 */ /* 0x000e6400080011ff */
[----:B-1----:R-:W-:Y:S05]  /*2740*/  @!P0 BRA `(.L_x_43) ;  /* 0x0000007000748947 */ /* 0x002fea0003800000 */
.L_x_154:
[----:B------:R-:W4:Y:S01]  /*2750*/  LDS.128 R4, [R5+0x100] ;  /* 0x0001000005047984 */ /* 0x000f220000000c00 */
[----:B------:R-:W-:Y:S01]  /*2760*/  UISETP.GE.AND UP0, UPT, UR39, 0x1, UPT ;  /* 0x000000012700788c */ /* 0x000fe2000bf06270 */
[----:B------:R-:W-:Y:S01]  /*2770*/  @!PT LDS RZ, [RZ] ;  /* 0x00000000fffff984 */ /* 0x000fe20000000800 */
[----:B------:R-:W-:Y:S01]  /*2780*/  @!PT LDS RZ, [RZ] ;  /* 0x00000000fffff984 */ /* 0x000fe20000000800 */
[----:B------:R-:W-:Y:S01]  /*2790*/  @!PT LDS RZ, [RZ] ;  /* 0x00000000fffff984 */ /* 0x000fe20000000800 */
[----:B------:R-:W-:Y:S01]  /*27a0*/  @!PT LDS RZ, [RZ] ;  /* 0x00000000fffff984 */ /* 0x000fe20000000800 */
[----:B------:R1:W-:Y:S06]  /*27b0*/  MEMBAR.ALL.CTA ;  /* 0x0000000000007992 */ /* 0x0003ec0000008000 */
[----:B-1----:R-:W1:Y:S01]  /*27c0*/  FENCE.VIEW.ASYNC.S ;  /* 0x00000000000073c6 */ /* 0x002e620000000000 */
[----:B----4-:R-:W-:-:S13]  /*27d0*/  LOP3.LUT P0, RZ, R6, 0x1, RZ, 0xc0, !PT ;  /* 0x0000000106ff7812 */ /* 0x010fda000780c0ff */
[----:B-1----:R-:W-:Y:S01]  /*27e0*/  VOTEU.ANY UP1, P0 ;  /* 0x0000000000ff7886 */ /* 0x002fe20000020100 */
[----:B------:R-:W-:-:S13]  /*27f0*/  PLOP3.LUT P0, PT, PT, PT, UP1, 0x80, 0x8 ;  /* 0x000000000008781c */ /* 0x000fda0003f0f018 */
[----:B------:R-:W-:Y:S02]  /*2800*/  @P0 LOP3.LUT R0, R5, 0xffff, RZ, 0xc0, !PT ;  /* 0x0000ffff05000812 */ /* 0x000fe400078ec0ff */
[----:B--2---:R-:W-:Y:S02]  /*2810*/  @P0 MOV R2, R4 ;  /* 0x0000000400020202 */ /* 0x004fe40000000f00 */
[----:B------:R-:W-:Y:S01]  /*2820*/  @P0 R2UR UR5, R0 ;  /* 0x00000000000502ca */ /* 0x000fe200000e0000 */
[----:B------:R-:W-:Y:S01]  /*2830*/  VIADD R0, R3, 0x80 ;  /* 0x0000008003007836 */ /* 0x000fe20000000000 */
[----:B------:R-:W-:Y:S02]  /*2840*/  @P0 SHF.R.U32.HI R4, RZ, 0x10, R5 ;  /* 0x00000010ff040819 */ /* 0x000fe40000011605 */
[----:B------:R-:W-:Y:S02]  /*2850*/  @P0 R2UR UR6, R2 ;  /* 0x00000000020602ca */ /* 0x000fe400000e0000 */
[----:B------:R-:W-:-:S02]  /*2860*/  PRMT R0, RZ, 0x654, R0 ;  /* 0x00000654ff007816 */ /* 0x000fc40000000000 */
[----:B------:R-:W-:Y:S02]  /*2870*/  @P0 R2UR UR4, R4 ;  /* 0x00000000040402ca */ /* 0x000fe400000e0000 */
[----:B------:R1:W-:Y:S03]  /*2880*/  SYNCS.ARRIVE.TRANS64.RED.A1T0 RZ, [R0+URZ], RZ ;  /* 0x000000ff00ff79a7 */ /* 0x0003e600081004ff */
[----:B------:R-:W-:-:S04]  /*2890*/  @UP1 UMOV UR45, UR5 ;  /* 0x00000005002d1c82 */ /* 0x000fc80008000000 */
[----:B------:R-:W-:-:S04]  /*28a0*/  @UP1 UMOV UR53, UR6 ;  /* 0x0000000600351c82 */ /* 0x000fc80008000000 */
[----:B------:R-:W-:Y:S01]  /*28b0*/  @UP1 UMOV UR60, UR4 ;  /* 0x00000004003c1c82 */ /* 0x000fe20008000000 */
[----:B------:R-:W-:Y:S05]  /*28c0*/  BRA.U !UP0, `(.L_x_44) ;  /* 0x0000000108d47547 */ /* 0x000fea000b800000 */
[----:B------:R-:W2:Y:S01]  /*28d0*/  LDCU.128 UR12, c[0x0][0xb10] ;  /* 0x00016200ff0c77ac */ /* 0x000ea20008000c00 */
[----:B------:R-:W4:Y:S01]  /*28e0*/  LDCU UR21, c[0x0][0xb20] ;  /* 0x00016400ff1577ac */ /* 0x000f220008000800 */
[----:B------:R-:W3:Y:S01]  /*28f0*/  LDCU UR20, c[0x0][0xb0c] ;  /* 0x00016180ff1477ac */ /* 0x000ee20008000800 */
[----:B------:R-:W1:Y:S01]  /*2900*/  LDCU.64 UR8, c[0x0][0xb28] ;  /* 0x00016500ff0877ac */ /* 0x000e620008000a00 */
[----:B------:R-:W-:Y:S02]  /*2910*/  UISETP.NE.AND UP3, UPT, UR39, 0x1, UPT ;  /* 0x000000012700788c */ /* 0x000fe4000bf65270 */
[----:B--2---:R-:W-:Y:S02]  /*2920*/  UIMAD.WIDE.U32 UR6, UR62, UR15, URZ ;  /* 0x0000000f3e0672a5 */ /* 0x004fe4000f8e00ff */
[----:B------:R-:W-:Y:S02]  /*2930*/  UIMAD.WIDE.U32 UR4, UR63, UR12, URZ ;  /* 0x0000000c3f0472a5 */ /* 0x000fe4000f8e00ff */
[----:B------:R-:W-:-:S02]  /*2940*/  UISETP.NE.AND UP0, UPT, UR14, 0x1, UPT ;  /* 0x000000010e00788c */ /* 0x000fc4000bf05270 */
[----:B------:R-:W-:Y:S01]  /*2950*/  UIMAD.WIDE.U32 UR18, UR45, UR15, URZ ;  /* 0x0000000f2d1272a5 */ /* 0x000fe2000f8e00ff */
[----:B------:R-:W-:Y:S02]  /*2960*/  UMOV UR6, UR7 ;  /* 0x0000000700067c82 */ /* 0x000fe40008000000 */
[----:B------:R-:W-:Y:S01]  /*2970*/  UMOV UR4, UR5 ;  /* 0x0000000500047c82 */ /* 0x000fe20008000000 */
[----:B----4-:R-:W-:Y:S02]  /*2980*/  USHF.R.U32.HI UR6, URZ, UR21, UR6 ;  /* 0x00000015ff067299 */ /* 0x010fe40008011606 */
[----:B---3--:R-:W-:Y:S02]  /*2990*/  UISETP.NE.AND UP2, UPT, UR20, 0x1, UPT ;  /* 0x000000011400788c */ /* 0x008fe4000bf45270 */
[----:B------:R-:W-:Y:S02]  /*29a0*/  USHF.R.U32.HI UR4, URZ, UR13, UR4 ;  /* 0x0000000dff047299 */ /* 0x000fe40008011604 */
[----:B------:R-:W-:-:S02]  /*29b0*/  USEL UR5, UR62, UR6, !UP0 ;  /* 0x000000063e057287 */ /* 0x000fc4000c000000 */
[----:B------:R-:W-:Y:S02]  /*29c0*/  USEL UR6, UR63, UR4, !UP2 ;  /* 0x000000043f067287 */ /* 0x000fe4000d000000 */
[----:B-1----:R-:W-:Y:S01]  /*29d0*/  UIMAD.WIDE.U32 UR10, UR5, UR8, URZ ;  /* 0x00000008050a72a5 */ /* 0x002fe2000f8e00ff */
[----:B------:R-:W-:Y:S01]  /*29e0*/  UMOV UR4, UR19 ;  /* 0x0000001300047c82 */ /* 0x000fe20008000000 */
[----:B------:R-:W-:Y:S02]  /*29f0*/  UIMAD.WIDE.U32 UR16, UR53, UR12, URZ ;  /* 0x0000000c351072a5 */ /* 0x000fe4000f8e00ff */
[----:B------:R-:W-:-:S03]  /*2a00*/  UIMAD.WIDE.U32 UR18, UR6, UR8, URZ ;  /* 0x00000008061272a5 */ /* 0x000fc6000f8e00ff */
[----:B------:R-:W-:Y:S01]  /*2a10*/  UMOV UR10, UR11 ;  /* 0x0000000b000a7c82 */ /* 0x000fe20008000000 */
[----:B------:R-:W-:Y:S02]  /*2a20*/  USHF.R.U32.HI UR4, URZ, UR21, UR4 ;  /* 0x00000015ff047299 */ /* 0x000fe40008011604 */
[----:B------:R-:W-:Y:S01]  /*2a30*/  @UP3 USHF.R.U32.HI UR5, URZ, UR9, UR10 ;  /* 0x00000009ff053299 */ /* 0x000fe2000801160a */
[----:B------:R-:W-:Y:S01]  /*2a40*/  UMOV UR16, UR17 ;  /* 0x0000001100107c82 */ /* 0x000fe20008000000 */
[----:B------:R-:W-:Y:S01]  /*2a50*/  UMOV UR18, UR19 ;  /* 0x0000001300127c82 */ /* 0x000fe20008000000 */
[----:B------:R-:W-:Y:S02]  /*2a60*/  USHF.R.U32.HI UR13, URZ, UR13, UR16 ;  /* 0x0000000dff0d7299 */ /* 0x000fe40008011610 */
[----:B------:R-:W-:Y:S02]  /*2a70*/  USEL UR4, UR45, UR4, !UP0 ;  /* 0x000000042d047287 */ /* 0x000fe4000c000000 */
[----:B------:R-:W-:-:S02]  /*2a80*/  @UP3 USHF.R.U32.HI UR6, URZ, UR9, UR18 ;  /* 0x00000009ff063299 */ /* 0x000fc40008011612 */
[----:B------:R-:W-:Y:S02]  /*2a90*/  UIMAD UR7, UR39, UR5, URZ ;  /* 0x00000005270772a4 */ /* 0x000fe4000f8e02ff */
[----:B------:R-:W-:Y:S02]  /*2aa0*/  USEL UR5, UR53, UR13, !UP2 ;  /* 0x0000000d35057287 */ /* 0x000fe4000d000000 */
[----:B------:R-:W-:Y:S02]  /*2ab0*/  UIMAD UR10, UR39, UR6, URZ ;  /* 0x00000006270a72a4 */ /* 0x000fe4000f8e02ff */
[----:B------:R-:W-:Y:S02]  /*2ac0*/  UISETP.GE.AND UP0, UPT, UR4, UR7, UPT ;  /* 0x000000070400728c */ /* 0x000fe4000bf06270 */
[----:B------:R-:W-:Y:S02]  /*2ad0*/  UIMAD.WIDE.U32 UR12, UR4, UR8, URZ ;  /* 0x00000008040c72a5 */ /* 0x000fe4000f8e00ff */
[----:B------:R-:W-:-:S02]  /*2ae0*/  UISETP.GE.OR UP0, UPT, UR5, UR10, UP0 ;  /* 0x0000000a0500728c */ /* 0x000fc40008706670 */
        /* <DEDUP_REMOVED lines=19> */
.L_x_44:
[----:B------:R-:W2:Y:S02]  /*2c20*/  LDCU UR4, c[0x0][0xb30] ;  /* 0x00016600ff0477ac */ /* 0x000ea40008000800 */
[----:B--2---:R-:W-:-:S09]  /*2c30*/  UISETP.NE.AND UP0, UPT, UR4, 0x1, UPT ;  /* 0x000000010400788c */ /* 0x004fd2000bf05270 */
[----:B------:R-:W-:Y:S05]  /*2c40*/  BRA.U UP0, `(.L_x_45) ;  /* 0x0000000100447547 */ /* 0x000fea000b800000 */
[----:B------:R-:W2:Y:S01]  /*2c50*/  LDCU.128 UR8, c[0x0][0xb10] ;  /* 0x00016200ff0877ac */ /* 0x000ea20008000c00 */
[----:B------:R-:W4:Y:S01]  /*2c60*/  LDCU UR12, c[0x0][0xb0c] ;  /* 0x00016180ff0c77ac */ /* 0x000f220008000800 */
[----:B------:R-:W1:Y:S01]  /*2c70*/  LDCU UR13, c[0x0][0xb20] ;  /* 0x00016400ff0d77ac */ /* 0x000e620008000800 */
[----:B--2---:R-:W-:Y:S02]  /*2c80*/  UIMAD.WIDE.U32 UR6, UR53, UR8, URZ ;  /* 0x00000008350672a5 */ /* 0x004fe4000f8e00ff */
[----:B------:R-:W-:Y:S02]  /*2c90*/  UIMAD.WIDE.U32 UR4, UR45, UR11, URZ ;  /* 0x0000000b2d0472a5 */ /* 0x000fe4000f8e00ff */
[----:B----4-:R-:W-:Y:S02]  /*2ca0*/  UISETP.NE.AND UP2, UPT, UR12, 0x1, UPT ;  /* 0x000000010c00788c */ /* 0x010fe4000bf45270 */
[----:B------:R-:W-:Y:S01]  /*2cb0*/  UISETP.NE.AND UP0, UPT, UR10, 0x1, UPT ;  /* 0x000000010a00788c */ /* 0x000fe2000bf05270 */
[----:B------:R-:W-:-:S02]  /*2cc0*/  UMOV UR6, UR7 ;  /* 0x0000000700067c82 */ /* 0x000fc40008000000 */
[----:B------:R-:W-:Y:S01]  /*2cd0*/  UMOV UR4, UR5 ;  /* 0x0000000500047c82 */ /* 0x000fe20008000000 */
[----:B------:R-:W-:Y:S02]  /*2ce0*/  USHF.R.U32.HI UR6, URZ, UR9, UR6 ;  /* 0x00000009ff067299 */ /* 0x000fe40008011606 */
[----:B-1----:R-:W-:Y:S02]  /*2cf0*/  USHF.R.U32.HI UR4, URZ, UR13, UR4 ;  /* 0x0000000dff047299 */ /* 0x002fe40008011604 */
[----:B------:R-:W-:Y:S02]  /*2d00*/  USEL UR5, UR53, UR6, !UP2 ;  /* 0x0000000635057287 */ /* 0x000fe4000d000000 */
[----:B------:R-:W-:-:S04]  /*2d10*/  USEL UR4, UR45, UR4, !UP0 ;  /* 0x000000042d047287 */ /* 0x000fc8000c000000 */
[----:B------:R-:W-:Y:S02]  /*2d20*/  UIADD3 UR6, UPT, UPT, UR5, -UR4, URZ ;  /* 0x8000000405067290 */ /* 0x000fe4000fffe0ff */
[----:B------:R-:W-:Y:S02]  /*2d30*/  UIADD3 UR4, UPT, UPT, -UR5, UR4, URZ ;  /* 0x0000000405047290 */ /* 0x000fe4000fffe1ff */
[----:B------:R-:W-:Y:S02]  /*2d40*/  UIMAD UR45, UR6, UR10, UR45 ;  /* 0x0000000a062d72a4 */ /* 0x000fe4000f8e022d */
[----:B------:R-:W-:-:S12]  /*2d50*/  UIMAD UR53, UR4, UR12, UR53 ;  /* 0x0000000c043572a4 */ /* 0x000fd8000f8e0235 */
.L_x_45:
[----:B------:R-:W-:Y:S01]  /*2d60*/  VIADD R11, R11, 0x1 ;  /* 0x000000010b0b7836 */ /* 0x000fe20000000000 */
[----:B------:R-:W-:Y:S02]  /*2d70*/  R2UR UR5, R59 ;  /* 0x000000003b0572ca */ /* 0x000fe400000e0000 */
[----:B------:R-:W-:Y:S02]  /*2d80*/  R2UR UR4, R58 ;  /* 0x000000003a0472ca */ /* 0x000fe400000e0000 */
[C---:B------:R-:W-:Y:S02]  /*2d90*/  ISETP.NE.AND P0, PT, R11.reuse, 0x2, PT ;  /* 0x000000020b00780c */ /* 0x040fe40003f05270 */
[----:B------:R-:W-:Y:S02]  /*2da0*/  PLOP3.LUT P2, PT, PT, PT, PT, 0x80, 0x8 ;  /* 0x000000000008781c */ /* 0x000fe40003f4f070 */
[----:B------:R-:W-:Y:S02]  /*2db0*/  SEL R3, RZ, 0x1, P0 ;  /* 0x00000001ff037807 */ /* 0x000fe40000000000 */
[----:B------:R-:W-:-:S02]  /*2dc0*/  SEL R11, R11, RZ, P0 ;  /* 0x000000ff0b0b7207 */ /* 0x000fc40000000000 */
[----:B------:R-:W-:Y:S01]  /*2dd0*/  LOP3.LUT R10, R10, R3, RZ, 0x3c, !PT ;  /* 0x000000030a0a7212 */ /* 0x000fe200078e3cff */
[----:B------:R-:W-:Y:S02]  /*2de0*/  UIADD3 UR16, UPT, UPT, UR53, UR5, URZ ;  /* 0x0000000535107290 */ /* 0x000fe4000fffe0ff */
[----:B------:R-:W-:Y:S01]  /*2df0*/  UIADD3 UR20, UPT, UPT, UR45, UR4, URZ ;  /* 0x000000042d147290 */ /* 0x000fe2000fffe0ff */
[----:B------:R-:W-:Y:S11]  /*2e00*/  BRA.U UP1, `(.L_x_46) ;  /* 0xffffffe901ec7547 */ /* 0x000ff6000b83ffff */
[----:B------:R-:W-:Y:S01]  /*2e10*/  UIADD3 UR22, UPT, UPT, UR22, 0x10, URZ ;  /* 0x0000001016167890 */ /* 0x000fe2000fffe0ff */
[----:B------:R-:W-:-:S03]  /*2e20*/  SHF.L.U32 R3, R12, 0x1f, RZ ;  /* 0x0000001f0c037819 */ /* 0x000fc600000006ff */
[----:B------:R-:W-:-:S09]  /*2e30*/  ULEA UR4, UR23, UR22, 0x3 ;  /* 0x0000001617047291 */ /* 0x000fd2000f8e18ff */
[----:B------:R-:W2:Y:S02]  /*2e40*/  SYNCS.PHASECHK.TRANS64.TRYWAIT P0, [UR4], R3 ;  /* 0x00000003ff0075a7 */ /* 0x000ea40008001104 */
[----:B--2---:R-:W-:Y:S05]  /*2e50*/  @!P0 BRA `(.L_x_47) ;  /* 0x0000006800c48947 */ /* 0x004fea0003800000 */
.L_x_156:
[----:B------:R-:W-:-:S04]  /*2e60*/  UIADD3 UR4, UPT, UPT, UR23, 0x1, URZ ;  /* 0x0000000117047890 */ /* 0x000fc8000fffe0ff */
[----:B------:R-:W-:-:S04]  /*2e70*/  UISETP.NE.AND UP0, UPT, UR4, 0x2, UPT ;  /* 0x000000020400788c */ /* 0x000fc8000bf05270 */
[----:B------:R-:W-:Y:S02]  /*2e80*/  USEL UR5, URZ, 0x1, UP0 ;  /* 0x00000001ff057887 */ /* 0x000fe40008000000 */
[----:B------:R-:W-:-:S04]  /*2e90*/  USEL UR4, UR4, URZ, UP0 ;  /* 0x000000ff04047287 */ /* 0x000fc80008000000 */
[----:B------:R-:W-:Y:S01]  /*2ea0*/  ULEA UR4, UR4, UR22, 0x3 ;  /* 0x0000001604047291 */ /* 0x000fe2000f8e18ff */
[----:B-1----:R-:W-:-:S04]  /*2eb0*/  LOP3.LUT R3, R12, UR5, RZ, 0x3c, !PT ;  /* 0x000000050c037c12 */ /* 0x002fc8000f8e3cff */
[----:B------:R-:W-:Y:S01]  /*2ec0*/  SHF.L.U32 R3, R3, 0x1f, RZ ;  /* 0x0000001f03037819 */ /* 0x000fe200000006ff */
[----:B------:R-:W-:-:S07]  /*2ed0*/  IMAD.U32 R0, RZ, RZ, UR4 ;  /* 0x00000004ff007e24 */ /* 0x000fce000f8e00ff */
.L_x_48:
[----:B-1----:R1:W2:Y:S02]  /*2ee0*/  SYNCS.PHASECHK.TRANS64.TRYWAIT P0, [R0+URZ], R3 ;  /* 0x00000003000075a7 */ /* 0x0022a400080011ff */
[----:B--2---:R-:W-:Y:S05]  /*2ef0*/  @!P0 NANOSLEEP.SYNCS 0x989680 ;  /* 0x009896800000895d */ /* 0x004fea0003900000 */
[----:B------:R-:W2:Y:S02]  /*2f00*/  @!P0 SYNCS.PHASECHK.TRANS64 P0, [R0+URZ], R3 ;  /* 0x00000003000085a7 */ /* 0x000ea400080010ff */
[----:B--2---:R-:W-:Y:S05]  /*2f10*/  @P0 EXIT ;  /* 0x000000000000094d */ /* 0x004fea0003800000 */
[----:B------:R-:W-:Y:S05]  /*2f20*/  BRA `(.L_x_48) ;  /* 0xfffffffc00ec7947 */ /* 0x000fea000383ffff */
.L_x_22:
[----:B------:R-:W-:-:S04]  /*2f30*/  UISETP.NE.AND UP0, UPT, UR61, URZ, UPT ;  /* 0x000000ff3d00728c */ /* 0x000fc8000bf05270 */
[----:B------:R-:W-:-:S09]  /*2f40*/  UISETP.NE.OR UP0, UPT, UR18, 0x1, UP0 ;  /* 0x000000011200788c */ /* 0x000fd20008705670 */
[----:B------:R-:W-:Y:S05]  /*2f50*/  BRA.U UP0, `(.L_x_49) ;  /* 0x00000005004c7547 */ /* 0x000fea000b800000 */
[----:B------:R-:W-:Y:S01]  /*2f60*/  HFMA2 R3, -RZ, RZ, 0, 0 ;  /* 0x00000000ff037431 */ /* 0x000fe200000001ff */
[----:B------:R-:W-:Y:S01]  /*2f70*/  ISETP.GE.U32.AND P2, PT, R5, 0x4, PT ;  /* 0x000000040500780c */ /* 0x000fe20003f46070 */
[----:B------:R-:W-:Y:S01]  /*2f80*/  IMAD.MOV.U32 R12, RZ, RZ, 0x1 ;  /* 0x00000001ff0c7424 */ /* 0x000fe200078e00ff */
[----:B------:R-:W-:Y:S01]  /*2f90*/  CS2R R6, SRZ ;  /* 0x0000000000067805 */ /* 0x000fe2000001ff00 */
[----:B------:R-:W-:Y:S01]  /*2fa0*/  IMAD.MOV.U32 R4, RZ, RZ, RZ ;  /* 0x000000ffff047224 */ /* 0x000fe200078e00ff */
[----:B------:R-:W-:Y:S01]  /*2fb0*/  UMOV UR6, 0x400 ;  /* 0x0000040000067882 */ /* 0x000fe20000000000 */
[----:B------:R-:W-:Y:S01]  /*2fc0*/  UMOV UR5, URZ ;  /* 0x000000ff00057c82 */ /* 0x000fe20008000000 */
[----:B------:R-:W-:-:S12]  /*2fd0*/  ULEA UR6, UR61, UR6, 0x18 ;  /* 0x000000063d067291 */ /* 0x000fd8000f8ec0ff */
.L_x_53:
[----:B------:R-:W-:Y:S02]  /*2fe0*/  LEA R0, R3, UR6, 0x3 ;  /* 0x0000000603007c11 */ /* 0x000fe4000f8e18ff */
[----:B------:R-:W-:-:S03]  /*2ff0*/  SHF.L.U32 R9, R4, 0x1f, RZ ;  /* 0x0000001f04097819 */ /* 0x000fc600000006ff */
[----:B------:R-:W-:Y:S01]  /*3000*/  VIADD R8, R0, 0xe0 ;  /* 0x000000e000087836 */ /* 0x000fe20000000000 */
[----:B------:R-:W1:Y:S02]  /*3010*/  SYNCS.PHASECHK.TRANS64.TRYWAIT P0, [R0+URZ+0xd0], R9 ;  /* 0x0000d009000075a7 */ /* 0x000e6400080011ff */
[----:B-1----:R-:W-:Y:S05]  /*3020*/  @!P0 BRA `(.L_x_50) ;  /* 0x0000006800688947 */ /* 0x002fea0003800000 */
.L_x_157:
[----:B------:R-:W-:Y:S01]  /*3030*/  ULEA UR4, UR5, UR6, 0x3 ;  /* 0x0000000605047291 */ /* 0x000fe2000f8e18ff */
[----:B------:R-:W-:Y:S01]  /*3040*/  PRMT R8, RZ, 0x654, R8 ;  /* 0x00000654ff087816 */ /* 0x000fe20000000008 */
[----:B-1----:R-:W-:Y:S01]  /*3050*/  @!P2 IMAD.MOV.U32 R9, RZ, RZ, 0x10 ;  /* 0x00000010ff09a424 */ /* 0x002fe200078e00ff */
[----:B------:R-:W-:Y:S01]  /*3060*/  SHF.L.U32 R11, R12, 0x1f, RZ ;  /* 0x0000001f0c0b7819 */ /* 0x000fe200000006ff */
[----:B------:R-:W-:Y:S01]  /*3070*/  UIADD3 UR7, UPT, UPT, UR4, 0x70, URZ ;  /* 0x0000007004077890 */ /* 0x000fe2000fffe0ff */
[----:B------:R1:W-:Y:S05]  /*3080*/  SYNCS.ARRIVE.TRANS64.RED.A1T0 RZ, [R8+URZ], RZ ;  /* 0x000000ff08ff79a7 */ /* 0x0003ea00081004ff */
[----:B------:R-:W-:Y:S01]  /*3090*/  IMAD.U32 R0, RZ, RZ, UR7 ;  /* 0x00000007ff007e24 */ /* 0x000fe2000f8e00ff */
[----:B------:R-:W2:Y:S04]  /*30a0*/  SYNCS.PHASECHK.TRANS64.TRYWAIT P0, [UR4+0x80], R11 ;  /* 0x0000800bff0075a7 */ /* 0x000ea80008001104 */
[----:B------:R-:W-:Y:S01]  /*30b0*/  PRMT R13, R5, 0x654, R0 ;  /* 0x00000654050d7816 */ /* 0x000fe20000000000 */
[----:B-12---:R-:W-:Y:S06]  /*30c0*/  @!P0 BRA `(.L_x_51) ;  /* 0x0000006800548947 */ /* 0x006fec0003800000 */
.L_x_159:
[----:B------:R-:W-:Y:S01]  /*30d0*/  ULEA UR8, UR5, UR6, 0x4 ;  /* 0x0000000605087291 */ /* 0x000fe2000f8e20ff */
[----:B------:R-:W-:Y:S01]  /*30e0*/  SEL R2, R13, R2, !P2 ;  /* 0x000000020d027207 */ /* 0x000fe20005000000 */
[----:B------:R-:W-:Y:S01]  /*30f0*/  UIADD3 UR9, UPT, UPT, UR4, 0x70, URZ ;  /* 0x0000007004097890 */ /* 0x000fe2000fffe0ff */
[----:B-1----:R-:W-:Y:S01]  /*3100*/  LEA R0, R7, UR6, 0x3 ;  /* 0x0000000607007c11 */ /* 0x002fe2000f8e18ff */
[----:B------:R-:W-:Y:S01]  /*3110*/  UIADD3 UR8, UPT, UPT, UR8, 0x100, URZ ;  /* 0x0000010008087890 */ /* 0x000fe2000fffe0ff */
[----:B------:R1:W-:Y:S01]  /*3120*/  @!P2 SYNCS.ARRIVE.TRANS64.RED RZ, [R2+URZ], R9 ;  /* 0x0000000902ffa9a7 */ /* 0x0003e200080004ff */
[----:B------:R-:W-:Y:S01]  /*3130*/  UIADD3 UR4, UPT, UPT, UR5, 0x1, URZ ;  /* 0x0000000105047890 */ /* 0x000fe2000fffe0ff */
[----:B------:R-:W-:-:S03]  /*3140*/  VIADD R3, R3, 0x1 ;  /* 0x0000000103037836 */ /* 0x000fc60000000000 */
[----:B------:R-:W-:Y:S02]  /*3150*/  UISETP.NE.AND UP0, UPT, UR4, 0x2, UPT ;  /* 0x000000020400788c */ /* 0x000fe4000bf05270 */
[----:B------:R-:W-:Y:S01]  /*3160*/  ISETP.NE.AND P0, PT, R3, 0x2, PT ;  /* 0x000000020300780c */ /* 0x000fe20003f05270 */
[----:B------:R-:W-:Y:S06]  /*3170*/  UGETNEXTWORKID.BROADCAST [UR8], [UR9] ;  /* 0x00000000080073ca */ /* 0x000fec0008000100 */
[----:B------:R-:W-:Y:S02]  /*3180*/  USEL UR7, URZ, 0x1, UP0 ;  /* 0x00000001ff077887 */ /* 0x000fe40008000000 */
[----:B------:R-:W-:-:S04]  /*3190*/  USEL UR5, UR4, URZ, UP0 ;  /* 0x000000ff04057287 */ /* 0x000fc80008000000 */
[----:B------:R-:W-:Y:S02]  /*31a0*/  LOP3.LUT R12, R12, UR7, RZ, 0x3c, !PT ;  /* 0x000000070c0c7c12 */ /* 0x000fe4000f8e3cff */
[----:B-1----:R-:W-:-:S04]  /*31b0*/  SHF.L.U32 R9, R6, 0x1f, RZ ;  /* 0x0000001f06097819 */ /* 0x002fc800000006ff */
[----:B------:R-:W1:Y:S02]  /*31c0*/  SYNCS.PHASECHK.TRANS64.TRYWAIT P1, [R0+URZ+0x70], R9 ;  /* 0x00007009000075a7 */ /* 0x000e6400080211ff */
[----:B-1----:R-:W-:Y:S05]  /*31d0*/  @!P1 BRA `(.L_x_52) ;  /* 0x0000006800289947 */ /* 0x002fea0003800000 */
.L_x_160:
[C---:B------:R-:W-:Y:S01]  /*31e0*/  LEA R8, R7.reuse, UR6, 0x4 ;  /* 0x0000000607087c11 */ /* 0x040fe2000f8e20ff */
[----:B------:R-:W-:Y:S01]  /*31f0*/  VIADD R7, R7, 0x1 ;  /* 0x0000000107077836 */ /* 0x000fe20000000000 */
[----:B------:R-:W-:Y:S01]  /*3200*/  SEL R3, R3, RZ, P0 ;  /* 0x000000ff03037207 */ /* 0x000fe20000000000 */
[----:B-1----:R-:W-:-:S03]  /*3210*/  VIADD R0, R0, 0x80 ;  /* 0x0000008000007836 */ /* 0x002fc60000000000 */
[----:B------:R-:W1:Y:S01]  /*3220*/  LDS.128 R8, [R8+0x100] ;  /* 0x0001000008087984 */ /* 0x000e620000000c00 */
[C---:B------:R-:W-:Y:S02]  /*3230*/  ISETP.NE.AND P1, PT, R7.reuse, 0x2, PT ;  /* 0x000000020700780c */ /* 0x040fe40003f25270 */
[----:B------:R-:W-:Y:S01]  /*3240*/  PRMT R0, RZ, 0x654, R0 ;  /* 0x00000654ff007816 */ /* 0x000fe20000000000 */
[----:B------:R-:W-:Y:S01]  /*3250*/  @!PT LDS RZ, [RZ] ;  /* 0x00000000fffff984 */ /* 0x000fe20000000800 */
[----:B------:R-:W-:Y:S01]  /*3260*/  @!PT LDS RZ, [RZ] ;  /* 0x00000000fffff984 */ /* 0x000fe20000000800 */
[----:B------:R-:W-:Y:S01]  /*3270*/  @!PT LDS RZ, [RZ] ;  /* 0x00000000fffff984 */ /* 0x000fe20000000800 */
[----:B------:R-:W-:Y:S01]  /*3280*/  @!PT LDS RZ, [RZ] ;  /* 0x00000000fffff984 */ /* 0x000fe20000000800 */
[----:B------:R2:W-:Y:S06]  /*3290*/  MEMBAR.ALL.CTA ;  /* 0x0000000000007992 */ /* 0x0005ec0000008000 */
[----:B--2---:R-:W2:Y:S01]  /*32a0*/  FENCE.VIEW.ASYNC.S ;  /* 0x00000000000073c6 */ /* 0x004ea20000000000 */
[----:B------:R-:W-:Y:S01]  /*32b0*/  SEL R7, R7, RZ, P1 ;  /* 0x000000ff07077207 */ /* 0x000fe20000800000 */
[----:B--2---:R2:W-:Y:S01]  /*32c0*/  SYNCS.ARRIVE.TRANS64.RED.A1T0 RZ, [R0+URZ], RZ ;  /* 0x000000ff00ff79a7 */ /* 0x0045e200081004ff */
[----:B-1----:R-:W-:-:S02]  /*32d0*/  LOP3.LUT P3, RZ, R10, 0x1, RZ, 0xc0, !PT ;  /* 0x000000010aff7812 */ /* 0x002fc4000786c0ff */
[----:B------:R-:W-:Y:S02]  /*32e0*/  SEL R9, RZ, 0x1, P0 ;  /* 0x00000001ff097807 */ /* 0x000fe40000000000 */
[----:B------:R-:W-:Y:S02]  /*32f0*/  SEL R11, RZ, 0x1, P1 ;  /* 0x00000001ff0b7807 */ /* 0x000fe40000800000 */
[----:B------:R-:W-:Y:S02]  /*3300*/  LOP3.LUT R4, R4, R9, RZ, 0x3c, !PT ;  /* 0x0000000904047212 */ /* 0x000fe400078e3cff */
[----:B------:R-:W-:-:S05]  /*3310*/  LOP3.LUT R6, R6, R11, RZ, 0x3c, !PT ;  /* 0x0000000b06067212 */ /* 0x000fca00078e3cff */
[----:B--2---:R-:W-:Y:S05]  /*3320*/  @P3 BRA `(.L_x_53) ;  /* 0xfffffffc002c3947 */ /* 0x004fea000383ffff */
[----:B------:R-:W-:Y:S01]  /*3330*/  ULEA UR4, UR5, UR6, 0x3 ;  /* 0x0000000605047291 */ /* 0x000fe2000f8e18ff */
[----:B------:R-:W-:-:S08]  /*3340*/  SHF.L.U32 R3, R12, 0x1f, RZ ;  /* 0x0000001f0c037819 */ /* 0x000fd000000006ff */
[----:B------:R-:W1:Y:S02]  /*3350*/  SYNCS.PHASECHK.TRANS64 P0, [UR4+0x80], R3 ;  /* 0x00008003ff0075a7 */ /* 0x000e640008001004 */
[----:B-1----:R-:W-:Y:S05]  /*3360*/  @P0 BRA `(.L_x_54) ;  /* 0x0000000000080947 */ /* 0x002fea0003800000 */
[----:B------:R-:W1:Y:S02]  /*3370*/  SYNCS.PHASECHK.TRANS64.TRYWAIT P0, [UR4+0x80], R3 ;  /* 0x00008003ff0075a7 */ /* 0x000e640008001104 */
[----:B-1----:R-:W-:Y:S05]  /*3380*/  @!P0 BRA `(.L_x_55) ;  /* 0x0000006400d08947 */ /* 0x002fea0003800000 */
.L_x_54:
[----:B------:R-:W-:-:S04]  /*3390*/  UIADD3 UR7, UPT, UPT, UR5, 0x1, URZ ;  /* 0x0000000105077890 */ /* 0x000fc8000fffe0ff */
[----:B------:R-:W-:-:S04]  /*33a0*/  UISETP.NE.AND UP0, UPT, UR7, 0x2, UPT ;  /* 0x000000020700788c */ /* 0x000fc8000bf05270 */
[----:B------:R-:W-:Y:S02]  /*33b0*/  USEL UR8, URZ, 0x1, UP0 ;  /* 0x00000001ff087887 */ /* 0x000fe40008000000 */
[----:B------:R-:W-:-:S04]  /*33c0*/  USEL UR7, UR7, URZ, UP0 ;  /* 0x000000ff07077287 */ /* 0x000fc80008000000 */
[----:B------:R-:W-:Y:S01]  /*33d0*/  ULEA UR7, UR7, UR6, 0x3 ;  /* 0x0000000607077291 */ /* 0x000fe2000f8e18ff */
[----:B-1----:R-:W-:-:S04]  /*33e0*/  LOP3.LUT R3, R12, UR8, RZ, 0x3c, !PT ;  /* 0x000000080c037c12 */ /* 0x002fc8000f8e3cff */
[----:B------:R-:W-:-:S04]  /*33f0*/  SHF.L.U32 R0, R3, 0x1f, RZ ;  /* 0x0000001f03007819 */ /* 0x000fc800000006ff */
[----:B------:R-:W1:Y:S02]  /*3400*/  SYNCS.PHASECHK.TRANS64 P0, [UR7+0x80], R0 ;  /* 0x00008000ff0075a7 */ /* 0x000e640008001007 */
[----:B-1----:R-:W-:Y:S05]  /*3410*/  @P0 EXIT ;  /* 0x000000000000094d */ /* 0x002fea0003800000 */
[----:B------:R-:W-:Y:S02]  /*3420*/  SHF.L.U32 R3, R3, 0x1f, RZ ;  /* 0x0000001f03037819 */ /* 0x000fe400000006ff */
[----:B------:R-:W-:-:S07]  /*3430*/  MOV R0, UR7 ;  /* 0x0000000700007c02 */ /* 0x000fce0008000f00 */
.L_x_56:
[----:B-1----:R1:W2:Y:S02]  /*3440*/  SYNCS.PHASECHK.TRANS64.TRYWAIT P0, [R0+URZ+0x80], R3 ;  /* 0x00008003000075a7 */ /* 0x0022a400080011ff */
[----:B--2---:R-:W-:Y:S05]  /*3450*/  @!P0 NANOSLEEP.SYNCS 0x989680 ;  /* 0x009896800000895d */ /* 0x004fea0003900000 */
[----:B------:R-:W2:Y:S02]  /*3460*/  @!P0 SYNCS.PHASECHK.TRANS64 P0, [R0+URZ+0x80], R3 ;  /* 0x00008003000085a7 */ /* 0x000ea400080010ff */
[----:B--2---:R-:W-:Y:S05]  /*3470*/  @P0 EXIT ;  /* 0x000000000000094d */ /* 0x004fea0003800000 */
[----:B------:R-:W-:Y:S05]  /*3480*/  BRA `(.L_x_56) ;  /* 0xfffffffc00ec7947 */ /* 0x000fea000383ffff */
.L_x_49:
[----:B------:R-:W-:Y:S05]  /*3490*/  BRA.U UP4, `(.L_x_57) ;  /* 0x00000019044c7547 */ /* 0x000fea000b800000 */
[----:B------:R-:W-:Y:S01]  /*34a0*/  UMOV UR4, 0x40 ;  /* 0x0000004000047882 */ /* 0x000fe20000000000 */
[----:B------:R-:W-:Y:S01]  /*34b0*/  NOP ;  /* 0x0000000000007918 */ /* 0x000fe20000000000 */
[----:B------:R-:W-:Y:S01]  /*34c0*/  ULEA UR5, UR61, UR4, 0x18 ;  /* 0x000000043d057291 */ /* 0x000fe2000f8ec0ff */
[----:B------:R-:W-:Y:S02]  /*34d0*/  UMOV UR6, 0x400 ;  /* 0x0000040000067882 */ /* 0x000fe40000000000 */
[----:B------:R-:W-:-:S06]  /*34e0*/  ULEA UR6, UR61, UR6, 0x18 ;  /* 0x000000063d067291 */ /* 0x000fcc000f8ec0ff */
[----:B------:R-:W1:Y:S02]  /*34f0*/  LDS.U8 R5, [UR5+0x1c] ;  /* 0x00001c05ff057984 */ /* 0x000e640008000000 */
[----:B-1----:R-:W-:-:S13]  /*3500*/  ISETP.NE.AND P0, PT, R5, RZ, PT ;  /* 0x000000ff0500720c */ /* 0x002fda0003f05270 */
[----:B------:R-:W-:Y:S05]  /*3510*/  @P0 BRA `(.L_x_58) ;  /* 0x0000000400180947 */ /* 0x000fea0003800000 */
[----:B------:R-:W-:Y:S01]  /*3520*/  R2UR UR4, R2 ;  /* 0x00000000020472ca */ /* 0x000fe200000e0000 */
[----:B------:R-:W-:-:S12]  /*3530*/  UIADD3 UR7, UPT, UPT, UR5, 0x8, URZ ;  /* 0x0000000805077890 */ /* 0x000fd8000fffe0ff */
[----:B------:R-:W-:-:S09]  /*3540*/  UISETP.NE.U32.AND UP1, UPT, UR4, 0x1, UPT ;  /* 0x000000010400788c */ /* 0x000fd2000bf25070 */
[----:B------:R-:W-:Y:S05]  /*3550*/  BRA.U !UP1, `(.L_x_59) ;  /* 0x0000000109a47547 */ /* 0x000fea000b800000 */
[----:B------:R-:W-:Y:S01]  /*3560*/  ELECT P0, URZ, PT ;  /* 0x0000000000ff782f */ /* 0x000fe20003800000 */
[----:B------:R-:W-:-:S12]  /*3570*/  BSSY B0, `(.L_x_59) ;  /* 0x0000027000007945 */ /* 0x000fd80003800000 */
[----:B------:R-:W-:Y:S05]  /*3580*/  @!P0 BRA `(.L_x_60) ;  /* 0x0000000000948947 */ /* 0x000fea0003800000 */
[----:B------:R-:W-:-:S05]  /*3590*/  UMOV UR4, 0x10 ;  /* 0x0000001000047882 */ /* 0x000fca0000000000 */
[----:B------:R-:W-:Y:S04]  /*35a0*/  DEPBAR.LE SB1, 0x36 ;  /* 0x00009d800000791a */ /* 0x000fe80000000000 */
[----:B------:R-:W1:Y:S02]  /*35b0*/  UTCATOMSWS.2CTA.FIND_AND_SET.ALIGN UP0, UR4, UR4 ;  /* 0x00000004000475e3 */ /* 0x000e640008200800 */
[----:B-1----:R-:W-:Y:S01]  /*35c0*/  MOV R12, UR4 ;  /* 0x00000004000c7c02 */ /* 0x002fe20008000f00 */
[----:B------:R-:W-:Y:S06]  /*35d0*/  BRA.U UP0, `(.L_x_61) ;  /* 0x0000000100187547 */ /* 0x000fec000b800000 */
.L_x_62:
[----:B------:R-:W-:Y:S05]  /*35e0*/  NANOSLEEP 0x64 ;  /* 0x000000640000795d */ /* 0x000fea0003800000 */
[----:B------:R-:W-:-:S05]  /*35f0*/  UMOV UR4, 0x10 ;  /* 0x0000001000047882 */ /* 0x000fca0000000000 */
[----:B------:R-:W-:Y:S04]  /*3600*/  DEPBAR.LE SB1, 0x36 ;  /* 0x00009d800000791a */ /* 0x000fe80000000000 */
[----:B------:R-:W1:Y:S02]  /*3610*/  UTCATOMSWS.2CTA.FIND_AND_SET.ALIGN UP0, UR4, UR4 ;  /* 0x00000004000475e3 */ /* 0x000e640008200800 */
[----:B-1----:R-:W-:Y:S01]  /*3620*/  MOV R12, UR4 ;  /* 0x00000004000c7c02 */ /* 0x002fe20008000f00 */
[----:B------:R-:W-:Y:S05]  /*3630*/  BRA.U !UP0, `(.L_x_62) ;  /* 0xfffffffd08e87547 */ /* 0x000fea000b83ffff */
.L_x_61:
[----:B------:R-:W1:Y:S01]  /*3640*/  LDS R8, [UR5+0x10] ;  /* 0x00001005ff087984 */ /* 0x000e620008000800 */
[----:B------:R-:W-:Y:S01]  /*3650*/  R2UR UR4, R0 ;  /* 0x00000000000472ca */ /* 0x000fe200000e0000 */
[----:B------:R-:W-:-:S04]  /*3660*/  IMAD.U32 R5, RZ, RZ, UR6 ;  /* 0x00000006ff057e24 */ /* 0x000fc8000f8e00ff */
[----:B------:R-:W-:-:S08]  /*3670*/  VIADD R5, R5, 0x120 ;  /* 0x0000012005057836 */ /* 0x000fd00000000000 */
[----:B------:R-:W-:Y:S02]  /*3680*/  MOV R6, UR4 ;  /* 0x0000000400067c02 */ /* 0x000fe40008000f00 */
[----:B-1----:R-:W-:-:S04]  /*3690*/  SHF.L.U32 R8, R8, 0x1f, RZ ;  /* 0x0000001f08087819 */ /* 0x002fc800000006ff */
[----:B------:R-:W1:Y:S02]  /*36a0*/  SYNCS.PHASECHK.TRANS64.TRYWAIT P0, [UR5+0x8], R8 ;  /* 0x00000808ff0075a7 */ /* 0x000e640008001105 */
[----:B-1----:R-:W-:Y:S05]  /*36b0*/  @P0 BRA `(.L_x_63) ;  /* 0x0000000000080947 */ /* 0x002fea0003800000 */
[----:B------:R-:W1:Y:S02]  /*36c0*/  SYNCS.PHASECHK.TRANS64.TRYWAIT P0, [UR5+0x8], R8 ;  /* 0x00000808ff0075a7 */ /* 0x000e640008001105 */
[----:B-1----:R-:W-:Y:S05]  /*36d0*/  @!P0 BRA `(.L_x_64) ;  /* 0x0000006400148947 */ /* 0x002fea0003800000 */
.L_x_63:
[----:B------:R-:W-:Y:S01]  /*36e0*/  R2UR UR4, R0 ;  /* 0x00000000000472ca */ /* 0x000fe200000e0000 */
[----:B------:R-:W-:Y:S01]  /*36f0*/  IMAD.MOV.U32 R9, RZ, RZ, 0xffff ;  /* 0x0000ffffff097424 */ /* 0x000fe200078e00ff */
[----:B------:R-:W-:Y:S01]  /*3700*/  PRMT R6, R6, 0x654, R5 ;  /* 0x0000065406067816 */ /* 0x000fe20000000005 */
[----:B------:R-:W-:Y:S02]  /*3710*/  HFMA2 R5, -RZ, RZ, 0, 5.9604644775390625e-08 ;  /* 0x00000001ff057431 */ /* 0x000fe400000001ff */
[----:B-1----:R-:W-:Y:S02]  /*3720*/  IMAD.MOV.U32 R8, RZ, RZ, 0x4 ;  /* 0x00000004ff087424 */ /* 0x002fe400078e00ff */
[----:B------:R-:W-:Y:S01]  /*3730*/  IMAD.SHL.U32 R11, R12, 0x20, RZ ;  /* 0x000000200c0b7824 */ /* 0x000fe200078e00ff */
[----:B------:R-:W-:-:S05]  /*3740*/  SHF.L.U32 R10, R9, R12, RZ ;  /* 0x0000000c090a7219 */ /* 0x000fca00000006ff */
[----:B------:R-:W-:Y:S01]  /*3750*/  UPRMT UR4, UR4, 0x654, UR7 ;  /* 0x0000065404047896 */ /* 0x000fe20008000007 */
[----:B------:R-:W-:-:S05]  /*3760*/  SHF.L.U32 R9, R5, R12, RZ ;  /* 0x0000000c05097219 */ /* 0x000fca00000006ff */
[----:B------:R-:W-:-:S03]  /*3770*/  MOV R7, UR4 ;  /* 0x0000000400077c02 */ /* 0x000fc60008000f00 */
[----:B------:R1:W-:Y:S01]  /*3780*/  SYNCS.ARRIVE.TRANS64.RED RZ, [UR4], R8 ;  /* 0x00000008ffff79a7 */ /* 0x0003e20008000404 */
[----:B------:R1:W-:Y:S04]  /*3790*/  STS [UR6+0x120], R11 ;  /* 0x0001200bff007988 */ /* 0x0003e80008000806 */
[----:B------:R1:W-:Y:S04]  /*37a0*/  STAS [R6.64], R12 ;  /* 0x0000000c06007dbd */ /* 0x0003e8000c0008ff */
[----:B------:R1:W-:Y:S04]  /*37b0*/  ATOMS.OR RZ, [UR5+0x14], R10 ;  /* 0x0000140affff798c */ /* 0x0003e8000b000005 */
[----:B------:R1:W-:Y:S04]  /*37c0*/  ATOMS.OR RZ, [UR5+0x18], R9 ;  /* 0x00001809ffff798c */ /* 0x0003e8000b000005 */
[----:B------:R1:W-:Y:S02]  /*37d0*/  ATOMS.XOR RZ, [UR5+0x10], R5 ;  /* 0x00001005ffff798c */ /* 0x0003e4000b800005 */
.L_x_60:
[----:B------:R-:W-:Y:S05]  /*37e0*/  BSYNC B0 ;  /* 0x0000000000007941 */ /* 0x000fea0003800000 */
.L_x_59:
[----:B------:R-:W-:Y:S05]  /*37f0*/  BRA.U UP1, `(.L_x_65) ;  /* 0x0000000101707547 */ /* 0x000fea000b800000 */
[----:B------:R-:W-:-:S03]  /*3800*/  UMOV UR4, 0xffffffff ;  /* 0xffffffff00047882 */ /* 0x000fc60000000000 */
[----:B------:R-:W-:Y:S05]  /*3810*/  BRA.DIV UR4, `(.L_x_66) ;  /* 0x0000006204dc7947 */ /* 0x000fea000b800000 */
[----:B------:R-:W-:-:S13]  /*3820*/  ELECT P0, URZ, PT ;  /* 0x0000000000ff782f */ /* 0x000fda0003800000 */
.L_x_164:
[----:B------:R-:W-:Y:S05]  /*3830*/  @!P0 BRA `(.L_x_65) ;  /* 0x0000000000608947 */ /* 0x000fea0003800000 */
[----:B-1----:R-:W1:Y:S02]  /*3840*/  LDS R6, [UR5+0x10] ;  /* 0x00001005ff067984 */ /* 0x002e640008000800 */
[----:B-1----:R-:W-:-:S04]  /*3850*/  SHF.L.U32 R6, R6, 0x1f, RZ ;  /* 0x0000001f06067819 */ /* 0x002fc800000006ff */
[----:B------:R-:W1:Y:S02]  /*3860*/  SYNCS.PHASECHK.TRANS64.TRYWAIT P0, [UR5+0x8], R6 ;  /* 0x00000806ff0075a7 */ /* 0x000e640008001105 */
[----:B-1----:R-:W-:Y:S05]  /*3870*/  @P0 BRA `(.L_x_67) ;  /* 0x0000000000080947 */ /* 0x002fea0003800000 */
[----:B------:R-:W1:Y:S02]  /*3880*/  SYNCS.PHASECHK.TRANS64.TRYWAIT P0, [UR5+0x8], R6 ;  /* 0x00000806ff0075a7 */ /* 0x000e640008001105 */
[----:B-1----:R-:W-:Y:S05]  /*3890*/  @!P0 BRA `(.L_x_68) ;  /* 0x0000006000e08947 */ /* 0x002fea0003800000 */
.L_x_67:
[----:B------:R-:W2:Y:S01]  /*38a0*/  LDS R8, [UR6+0x120] ;  /* 0x00012006ff087984 */ /* 0x000ea20008000800 */
[----:B------:R-:W-:Y:S01]  /*38b0*/  R2UR UR4, R0 ;  /* 0x00000000000472ca */ /* 0x000fe200000e0000 */
[----:B-1----:R-:W-:Y:S02]  /*38c0*/  IMAD.MOV.U32 R6, RZ, RZ, 0xffff ;  /* 0x0000ffffff067424 */ /* 0x002fe400078e00ff */
[----:B------:R-:W-:-:S10]  /*38d0*/  IMAD.MOV.U32 R5, RZ, RZ, 0x1 ;  /* 0x00000001ff057424 */ /* 0x000fd400078e00ff */
[----:B------:R-:W-:Y:S01]  /*38e0*/  UPRMT UR4, UR4, 0x654, UR7 ;  /* 0x0000065404047896 */ /* 0x000fe20008000007 */
[----:B--2---:R-:W-:Y:S01]  /*38f0*/  IMAD.SHL.U32 R7, R8, 0x20, RZ ;  /* 0x0000002008077824 */ /* 0x004fe200078e00ff */
[-C--:B------:R-:W-:Y:S02]  /*3900*/  SHF.L.U32 R6, R6, R8.reuse, RZ ;  /* 0x0000000806067219 */ /* 0x080fe400000006ff */
[----:B------:R-:W-:Y:S02]  /*3910*/  SHF.L.U32 R8, R5, R8, RZ ;  /* 0x0000000805087219 */ /* 0x000fe400000006ff */
[----:B------:R2:W-:Y:S04]  /*3920*/  STS [UR6+0x120], R7 ;  /* 0x00012007ff007988 */ /* 0x0005e80008000806 */
[----:B------:R2:W-:Y:S04]  /*3930*/  ATOMS.OR RZ, [UR5+0x14], R6 ;  /* 0x00001406ffff798c */ /* 0x0005e8000b000005 */
[----:B------:R2:W-:Y:S01]  /*3940*/  ATOMS.OR RZ, [UR5+0x18], R8 ;  /* 0x00001808ffff798c */ /* 0x0005e2000b000005 */
[----:B------:R-:W-:Y:S03]  /*3950*/  SYNCS.ARRIVE.TRANS64.RED.A1T0 RZ, [UR4], RZ ;  /* 0x000000ffffff79a7 */ /* 0x000fe60008100404 */
[----:B------:R2:W-:Y:S01]  /*3960*/  ATOMS.XOR RZ, [UR5+0x10], R5 ;  /* 0x00001005ffff798c */ /* 0x0005e2000b800005 */
[----:B------:R-:W-:Y:S05]  /*3970*/  BRA `(.L_x_65) ;  /* 0x0000000000107947 */ /* 0x000fea0003800000 */
.L_x_58:
[----:B------:R-:W-:Y:S02]  /*3980*/  MOV R5, 0xffffffff ;  /* 0xffffffff00057802 */ /* 0x000fe40000000f00 */
[----:B------:R-:W-:-:S03]  /*3990*/  MOV R6, 0x39c0 ;  /* 0x000039c000067802 */ /* 0x000fc60000000f00 */
[----:B------:R1:W-:Y:S04]  /*39a0*/  STS [UR6+0x120], R5 ;  /* 0x00012005ff007988 */ /* 0x0003e80008000806 */
[----:B-1---5:R-:W-:Y:S05]  /*39b0*/  CALL.REL.NOINC `($__internal_1_$__cuda_sm10x_tcgen05_guardrail_trap_phase_invalid_during_alloc) ;  /* 0x0000006800b47944 */ /* 0x022fea0003c00000 */
.L_x_65:
[----:B------:R-:W-:Y:S05]  /*39c0*/  WARPSYNC.ALL ;  /* 0x0000000000007948 */ /* 0x000fea0003800000 */
[----:B------:R-:W3:Y:S01]  /*39d0*/  S2UR UR4, SR_CgaCtaId ;  /* 0x00000000000479c3 */ /* 0x000ee20000008800 */
[----:B------:R-:W-:Y:S01]  /*39e0*/  UMOV UR62, 0x400 ;  /* 0x00000400003e7882 */ /* 0x000fe20000000000 */
[----:B------:R-:W4:Y:S01]  /*39f0*/  LDCU UR7, c[0x0][0x38c] ;  /* 0x00007180ff0777ac */ /* 0x000f220008000800 */
[----:B------:R-:W-:Y:S01]  /*3a00*/  LOP3.LUT R3, R3, 0xffff, RZ, 0xc0, !PT ;  /* 0x0000ffff03037812 */ /* 0x000fe200078ec0ff */
[----:B-1----:R-:W-:Y:S01]  /*3a10*/  IMAD.MOV.U32 R11, RZ, RZ, 0x1 ;  /* 0x00000001ff0b7424 */ /* 0x002fe200078e00ff */
[----:B------:R-:W-:Y:S01]  /*3a20*/  R2UR UR5, R2 ;  /* 0x00000000020572ca */ /* 0x000fe200000e0000 */
[----:B------:R-:W-:Y:S01]  /*3a30*/  IMAD.MOV.U32 R10, RZ, RZ, RZ ;  /* 0x000000ffff0a7224 */ /* 0x000fe200078e00ff */
[----:B------:R-:W-:-:S02]  /*3a40*/  LOP3.LUT R4, R4, 0xffff, RZ, 0xc0, !PT ;  /* 0x0000ffff04047812 */ /* 0x000fc400078ec0ff */
[----:B--2---:R-:W-:Y:S01]  /*3a50*/  CS2R R8, SRZ ;  /* 0x0000000000087805 */ /* 0x004fe2000001ff00 */
[----:B------:R-:W-:Y:S01]  /*3a60*/  UMOV UR9, URZ ;  /* 0x000000ff00097c82 */ /* 0x000fe20008000000 */
[----:B------:R-:W-:Y:S01]  /*3a70*/  UMOV UR60, URZ ;  /* 0x000000ff003c7c82 */ /* 0x000fe20008000000 */
[----:B------:R-:W-:Y:S01]  /*3a80*/  R2UR UR65, R4 ;  /* 0x00000000044172ca */ /* 0x000fe200000e0000 */
[----:B------:R-:W-:Y:S01]  /*3a90*/  UMOV UR76, 0x0 ;  /* 0x00000000004c7882 */ /* 0x000fe20000000000 */
[----:B------:R-:W-:Y:S01]  /*3aa0*/  UMOV UR77, 0x10100910 ;  /* 0x10100910004d7882 */ /* 0x000fe20000000000 */
[----:B------:R-:W-:Y:S01]  /*3ab0*/  UMOV UR74, 0x0 ;  /* 0x00000000004a7882 */ /* 0x000fe20000000000 */
[----:B------:R-:W-:Y:S01]  /*3ac0*/  UMOV UR75, 0x10100910 ;  /* 0x10100910004b7882 */ /* 0x000fe20000000000 */
[----:B------:R-:W-:Y:S01]  /*3ad0*/  UMOV UR72, 0x0 ;  /* 0x0000000000487882 */ /* 0x000fe20000000000 */
[----:B------:R-:W-:Y:S01]  /*3ae0*/  UMOV UR73, 0x10100910 ;  /* 0x1010091000497882 */ /* 0x000fe20000000000 */
[----:B------:R-:W-:-:S02]  /*3af0*/  UISETP.NE.AND UP3, UPT, UR5, URZ, UPT ;  /* 0x000000ff0500728c */ /* 0x000fc4000bf65270 */
[----:B----4-:R-:W-:Y:S01]  /*3b00*/  UIADD3 UR7, UPT, UPT, UR7, 0x7f, URZ ;  /* 0x0000007f07077890 */ /* 0x010fe2000fffe0ff */
[----:B------:R-:W-:Y:S01]  /*3b10*/  UMOV UR70, 0x0 ;  /* 0x0000000000467882 */ /* 0x000fe20000000000 */
[----:B------:R-:W-:Y:S01]  /*3b20*/  UMOV UR71, 0x10100910 ;  /* 0x1010091000477882 */ /* 0x000fe20000000000 */
[----:B---3--:R-:W-:Y:S01]  /*3b30*/  ULEA UR62, UR4, UR62, 0x18 ;  /* 0x0000003e043e7291 */ /* 0x008fe2000f8ec0ff */
[----:B------:R-:W-:Y:S02]  /*3b40*/  UMOV UR68, 0x0 ;  /* 0x0000000000447882 */ /* 0x000fe40000000000 */
[----:B------:R-:W-:Y:S01]  /*3b50*/  UMOV UR4, URZ ;  /* 0x000000ff00047c82 */ /* 0x000fe20008000000 */
[----:B------:R-:W-:Y:S01]  /*3b60*/  UIADD3 UR6, UPT, UPT, UR62, 0x8400, URZ ;  /* 0x000084003e067890 */ /* 0x000fe2000fffe0ff */
[----:B------:R-:W-:Y:S01]  /*3b70*/  IMAD.U32 R14, RZ, RZ, UR4 ;  /* 0x00000004ff0e7e24 */ /* 0x000fe2000f8e00ff */
[----:B------:R-:W-:Y:S02]  /*3b80*/  USHF.R.S32.HI UR4, URZ, 0x1f, UR7 ;  /* 0x0000001fff047899 */ /* 0x000fe40008011407 */
[----:B------:R-:W-:-:S02]  /*3b90*/  UIADD3 UR5, UPT, UPT, UR62, 0x28400, URZ ;  /* 0x000284003e057890 */ /* 0x000fc4000fffe0ff */
[----:B------:R-:W-:Y:S02]  /*3ba0*/  ULEA.HI UR4, UR4, UR7, URZ, 0x7 ;  /* 0x0000000704047291 */ /* 0x000fe4000f8f38ff */
[----:B------:R-:W-:Y:S02]  /*3bb0*/  USHF.R.U32.HI UR6, URZ, 0x4, UR6 ;  /* 0x00000004ff067899 */ /* 0x000fe40008011606 */
[----:B------:R-:W-:Y:S02]  /*3bc0*/  USHF.R.S32.HI UR8, URZ, 0x7, UR4 ;  /* 0x00000007ff087899 */ /* 0x000fe40008011404 */
[----:B------:R-:W-:Y:S01]  /*3bd0*/  USHF.R.U32.HI UR5, URZ, 0x4, UR5 ;  /* 0x00000004ff057899 */ /* 0x000fe20008011605 */
[----:B------:R-:W-:Y:S01]  /*3be0*/  R2UR UR4, R3 ;  /* 0x00000000030472ca */ /* 0x000fe200000e0000 */
[----:B------:R-:W-:Y:S02]  /*3bf0*/  UISETP.LT.AND UP0, UPT, UR8, 0x1, UPT ;  /* 0x000000010800788c */ /* 0x000fe4000bf01270 */
[----:B------:R-:W-:Y:S01]  /*3c00*/  ULOP3.LUT UR6, UR6, 0x3fff, URZ, 0xc0, !UPT ;  /* 0x00003fff06067892 */ /* 0x000fe2000f8ec0ff */
[----:B------:R-:W-:Y:S01]  /*3c10*/  IMAD.U32 R12, RZ, RZ, UR8 ;  /* 0x00000008ff0c7e24 */ /* 0x000fe2000f8e00ff */
[----:B------:R-:W-:-:S02]  /*3c20*/  ULOP3.LUT UR67, UR5, 0x3fff, URZ, 0xc0, !UPT ;  /* 0x00003fff05437892 */ /* 0x000fc4000f8ec0ff */
[----:B------:R-:W-:Y:S02]  /*3c30*/  ULOP3.LUT UR66, UR6, 0x10000, URZ, 0xfc, !UPT ;  /* 0x0001000006427892 */ /* 0x000fe4000f8efcff */
[----:B------:R-:W-:Y:S01]  /*3c40*/  ULOP3.LUT UR67, UR67, 0x10000, URZ, 0xfc, !UPT ;  /* 0x0001000043437892 */ /* 0x000fe2000f8efcff */
[----:B------:R-:W-:-:S03]  /*3c50*/  UMOV UR69, 0x10100910 ;  /* 0x1010091000457882 */ /* 0x000fc60000000000 */
[----:B------:R-:W-:Y:S01]  /*3c60*/  IMAD.U32 R13, RZ, RZ, UR4 ;  /* 0x00000004ff0d7e24 */ /* 0x000fe2000f8e00ff */
[----:B------:R-:W-:Y:S01]  /*3c70*/  NOP ;  /* 0x0000000000007918 */ /* 0x000fe20000000000 */
[----:B------:R-:W-:Y:S06]  /*3c80*/  BAR.ARV 0x6, 0xa0 ;  /* 0x0182800000007b1d */ /* 0x000fec0000002000 */
[----:B------:R-:W1:Y:S02]  /*3c90*/  LDS R5, [UR62+0x120] ;  /* 0x0001203eff057984 */ /* 0x000e640008000800 */
[----:B-1----:R-:W-:-:S13]  /*3ca0*/  R2UR UR4, R5 ;  /* 0x00000000050472ca */ /* 0x002fda00000e0000 */
[----:B------:R-:W-:Y:S01]  /*3cb0*/  IMAD.U32 R16, RZ, RZ, UR4 ;  /* 0x00000004ff107e24 */ /* 0x000fe2000f8e00ff */
[----:B------:R-:W-:-:S06]  /*3cc0*/  USEL UR4, UR8, 0x1, !UP0 ;  /* 0x0000000108047887 */ /* 0x000fcc000c000000 */
[----:B------:R-:W-:-:S07]  /*3cd0*/  IMAD.U32 R15, RZ, RZ, UR4 ;  /* 0x00000004ff0f7e24 */ /* 0x000fce000f8e00ff */
.L_x_76:
[C---:B-1----:R-:W-:Y:S02]  /*3ce0*/  LEA R3, R10.reuse, UR62, 0x3 ;  /* 0x0000003e0a037c11 */ /* 0x042fe4000f8e18ff */
[----:B------:R-:W-:Y:S02]  /*3cf0*/  SHF.L.U32 R4, R9, 0x1f, RZ ;  /* 0x0000001f09047819 */ /* 0x000fe400000006ff */
[----:B------:R-:W-:Y:S02]  /*3d00*/  LEA R5, R10, UR62, 0x4 ;  /* 0x0000003e0a057c11 */ /* 0x000fe4000f8e20ff */
[----:B------:R-:W1:Y:S02]  /*3d10*/  SYNCS.PHASECHK.TRANS64.TRYWAIT P0, [R3+URZ+0x70], R4 ;  /* 0x00007004030075a7 */ /* 0x000e6400080011ff */
[----:B-1----:R-:W-:Y:S05]  /*3d20*/  @!P0 BRA `(.L_x_69) ;  /* 0x0000005c00d48947 */ /* 0x002fea0003800000 */
.L_x_165:
[----:B-1----:R-:W1:Y:S01]  /*3d30*/  LDS.128 R4, [R5+0x100] ;  /* 0x0001000005047984 */ /* 0x002e620000000c00 */
[----:B------:R-:W-:Y:S02]  /*3d40*/  VIADD R3, R3, 0x80 ;  /* 0x0000008003037836 */ /* 0x000fe40000000000 */
[----:B------:R-:W-:Y:S01]  /*3d50*/  VIADD R10, R10, 0x1 ;  /* 0x000000010a0a7836 */ /* 0x000fe20000000000 */
[----:B------:R-:W-:Y:S01]  /*3d60*/  @!PT LDS RZ, [RZ] ;  /* 0x00000000fffff984 */ /* 0x000fe20000000800 */
[----:B------:R-:W-:Y:S01]  /*3d70*/  @!PT LDS RZ, [RZ] ;  /* 0x00000000fffff984 */ /* 0x000fe20000000800 */
[----:B------:R-:W-:Y:S01]  /*3d80*/  @!PT LDS RZ, [RZ] ;  /* 0x00000000fffff984 */ /* 0x000fe20000000800 */
[----:B------:R-:W-:Y:S01]  /*3d90*/  @!PT LDS RZ, [RZ] ;  /* 0x00000000fffff984 */ /* 0x000fe20000000800 */
[----:B------:R2:W-:Y:S06]  /*3da0*/  MEMBAR.ALL.CTA ;  /* 0x0000000000007992 */ /* 0x0005ec0000008000 */
[----:B--2---:R-:W2:Y:S01]  /*3db0*/  FENCE.VIEW.ASYNC.S ;  /* 0x00000000000073c6 */ /* 0x004ea20000000000 */
[----:B------:R-:W-:-:S04]  /*3dc0*/  PRMT R3, RZ, 0x654, R3 ;  /* 0x00000654ff037816 */ /* 0x000fc80000000003 */
[----:B--2---:R2:W-:Y:S01]  /*3dd0*/  SYNCS.ARRIVE.TRANS64.RED.A1T0 RZ, [R3+URZ], RZ ;  /* 0x000000ff03ff79a7 */ /* 0x0045e200081004ff */
[----:B-1----:R-:W-:Y:S01]  /*3de0*/  LOP3.LUT P1, RZ, R6, 0x1, RZ, 0xc0, !PT ;  /* 0x0000000106ff7812 */ /* 0x002fe2000782c0ff */
[----:B--2---:R-:W-:-:S12]  /*3df0*/  BRA.U UP3, `(.L_x_70) ;  /* 0x00000009032c7547 */ /* 0x004fd8000b800000 */
[----:B------:R-:W1:Y:S01]  /*3e00*/  LDCU UR4, c[0x0][0x38c] ;  /* 0x00007180ff0477ac */ /* 0x000e620008000800 */
[----:B------:R-:W-:Y:S02]  /*3e10*/  R2UR UR5, R14 ;  /* 0x000000000e0572ca */ /* 0x000fe400000e0000 */
[----:B------:R-:W-:Y:S02]  /*3e20*/  PLOP3.LUT P2, PT, PT, PT, PT, 0x80, 0x8 ;  /* 0x000000000008781c */ /* 0x000fe40003f4f070 */
[----:B------:R-:W-:Y:S02]  /*3e30*/  SHF.L.U32 R6, R11, 0x1f, RZ ;  /* 0x0000001f0b067819 */ /* 0x000fe400000006ff */
[----:B------:R-:W-:-:S07]  /*3e40*/  R2UR UR6, R16 ;  /* 0x00000000100672ca */ /* 0x000fce00000e0000 */
[----:B------:R-:W-:Y:S02]  /*3e50*/  ULEA UR7, UR5, UR62, 0x3 ;  /* 0x0000003e05077291 */ /* 0x000fe4000f8e18ff */
[----:B-1----:R-:W-:-:S04]  /*3e60*/  UISETP.GE.AND UP0, UPT, UR4, 0x1, UPT ;  /* 0x000000010400788c */ /* 0x002fc8000bf06270 */
[----:B------:R-:W-:Y:S01]  /*3e70*/  IMAD.U32 R4, RZ, RZ, UR7 ;  /* 0x00000007ff047e24 */ /* 0x000fe2000f8e00ff */
[----:B------:R-:W-:Y:S01]  /*3e80*/  ULEA UR8, UR5, UR6, 0x6 ;  /* 0x0000000605087291 */ /* 0x000fe2000f8e30ff */
[----:B------:R-:W-:-:S05]  /*3e90*/  PLOP3.LUT P0, PT, PT, PT, UP0, 0x80, 0x8 ;  /* 0x000000000008781c */ /* 0x000fca0003f0f008 */
[----:B------:R-:W-:-:S08]  /*3ea0*/  @UP0 ULEA UR4, UR9, UR62, 0x3 ;  /* 0x0000003e09040291 */ /* 0x000fd0000f8e18ff */
[----:B------:R-:W-:-:S04]  /*3eb0*/  @P0 SHF.L.U32 R3, R8, 0x1f, RZ ;  /* 0x0000001f08030819 */ /* 0x000fc800000006ff */
[----:B------:R1:W2:Y:S01]  /*3ec0*/  @P0 SYNCS.PHASECHK.TRANS64.TRYWAIT P2, [UR4], R3 ;  /* 0x00000003ff0005a7 */ /* 0x0002a20008041104 */
[----:B------:R-:W3:Y:S02]  /*3ed0*/  SYNCS.PHASECHK.TRANS64.TRYWAIT P0, [UR7+0xb0], R6 ;  /* 0x0000b006ff0075a7 */ /* 0x000ee40008001107 */
[----:B-123--:R-:W-:Y:S05]  /*3ee0*/  @!P0 BRA `(.L_x_71) ;  /* 0x0000005c00788947 */ /* 0x00efea0003800000 */
.L_x_167:
[----:B------:R-:W-:Y:S01]  /*3ef0*/  UMOV UR64, UR60 ;  /* 0x0000003c00407c82 */ /* 0x000fe20008000000 */
[----:B------:R-:W-:Y:S05]  /*3f00*/  BRA.U !UP0, `(.L_x_72) ;  /* 0x0000000508d07547 */ /* 0x000fea000b800000 */
[----:B------:R-:W-:Y:S01]  /*3f10*/  R2UR UR4, R15 ;  /* 0x000000000f0472ca */ /* 0x000fe200000e0000 */
[----:B------:R-:W-:Y:S01]  /*3f20*/  UPLOP3.LUT UP2, UPT, UPT, UPT, UPT, 0x40, 0x4 ;  /* 0x000000000004789c */ /* 0x000fe20003f4e870 */
[----:B------:R-:W-:Y:S01]  /*3f30*/  R2UR UR61, R12 ;  /* 0x000000000c3d72ca */ /* 0x000fe200000e0000 */
[----:B------:R-:W-:-:S10]  /*3f40*/  UMOV UR7, UR9 ;  /* 0x0000000900077c82 */ /* 0x000fd40008000000 */
[----:B------:R-:W-:-:S12]  /*3f50*/  UIADD3 UR64, UPT, UPT, UR4, UR60, URZ ;  /* 0x0000003c04407290 */ /* 0x000fd8000fffe0ff */
.L_x_75:
[----:B--2---:R-:W-:Y:S01]  /*3f60*/  ULEA UR5, UR7, UR62, 0x3 ;  /* 0x0000003e07057291 */ /* 0x004fe2000f8e18ff */
[----:B------:R-:W-:Y:S11]  /*3f70*/  @P2 BRA `(.L_x_73) ;  /* 0x00000000000c2947 */ /* 0x000ff60003800000 */
[----:B-1----:R-:W-:Y:S04]  /*3f80*/  SHF.L.U32 R6, R8, 0x1f, RZ ;  /* 0x0000001f08067819 */ /* 0x002fe800000006ff */
[----:B------:R-:W1:Y:S02]  /*3f90*/  SYNCS.PHASECHK.TRANS64.TRYWAIT P0, [UR5], R6 ;  /* 0x00000006ff0075a7 */ /* 0x000e640008001105 */
[----:B-1----:R-:W-:Y:S05]  /*3fa0*/  @!P0 BRA `(.L_x_74) ;  /* 0x0000005c00648947 */ /* 0x002fea0003800000 */
.L_x_73:
[----:B------:R-:W-:Y:S01]  /*3fb0*/  UISETP.NE.AND UP0, UPT, UR61, 0x1, UPT ;  /* 0x000000013d00788c */ /* 0x000fe2000bf05270 */
[----:B------:R-:W-:Y:S01]  /*3fc0*/  PLOP3.LUT P2, PT, PT, PT, PT, 0x80, 0x8 ;  /* 0x000000000008781c */ /* 0x000fe20003f4f070 */
[----:B------:R-:W-:Y:S01]  /*3fd0*/  UIADD3 UR9, UPT, UPT, UR7, 0x1, URZ ;  /* 0x0000000107097890 */ /* 0x000fe2000fffe0ff */
[----:B-1----:R-:W-:Y:S01]  /*3fe0*/  MOV.SPILL R6, UR65 ;  /* 0x0000004100067c02 */ /* 0x002fe20009000f00 */
[----:B------:R-:W-:Y:S01]  /*3ff0*/  UIADD3 UR63, UPT, UPT, UR5, 0x10, URZ ;  /* 0x00000010053f7890 */ /* 0x000fe2000fffe0ff */
[----:B------:R-:W-:Y:S01]  /*4000*/  MOV.SPILL R5, UR64 ;  /* 0x0000004000057c02 */ /* 0x000fe20009000f00 */
[----:B------:R-:W-:Y:S01]  /*4010*/  UISETP.NE.AND UP1, UPT, UR9, 0x2, UPT ;  /* 0x000000020900788c */ /* 0x000fe2000bf25270 */
[----:B------:R-:W-:Y:S01]  /*4020*/  PLOP3.LUT P0, PT, PT, PT, UP0, 0x80, 0x8 ;  /* 0x000000000008781c */ /* 0x000fe20003f0f008 */
[----:B------:R-:W-:Y:S02]  /*4030*/  ULEA UR6, UR7, UR67, 0xa ;  /* 0x0000004307067291 */ /* 0x000fe4000f8e50ff */
[----:B------:R-:W-:Y:S02]  /*4040*/  USEL UR5, URZ, 0x1, UP1 ;  /* 0x00000001ff057887 */ /* 0x000fe40008800000 */
[----:B------:R-:W-:Y:S02]  /*4050*/  USEL UR9, UR9, URZ, UP1 ;  /* 0x000000ff09097287 */ /* 0x000fe40008800000 */
[----:B------:R-:W-:Y:S02]  /*4060*/  ULEA UR4, UR7, UR66, 0xc ;  /* 0x0000004207047291 */ /* 0x000fe4000f8e60ff */
[----:B------:R-:W-:Y:S01]  /*4070*/  @UP0 ULEA UR7, UR9, UR62, 0x3 ;  /* 0x0000003e09070291 */ /* 0x000fe2000f8e18ff */
[----:B------:R-:W-:Y:S01]  /*4080*/  LOP3.LUT R8, R8, UR5, RZ, 0x3c, !PT ;  /* 0x0000000508087c12 */ /* 0x000fe2000f8e3cff */
[----:B------:R-:W-:Y:S02]  /*4090*/  UIADD3 UR20, UPT, UPT, UR6, 0x2, URZ ;  /* 0x0000000206147890 */ /* 0x000fe4000fffe0ff */
[----:B------:R-:W-:Y:S01]  /*40a0*/  UIADD3 UR18, UPT, UPT, UR4, 0x2, URZ ;  /* 0x0000000204127890 */ /* 0x000fe2000fffe0ff */
[----:B------:R-:W-:Y:S01]  /*40b0*/  @P0 SHF.L.U32 R3, R8, 0x1f, RZ ;  /* 0x0000001f08030819 */ /* 0x000fe200000006ff */
[----:B------:R-:W-:Y:S02]  /*40c0*/  UIADD3 UR16, UPT, UPT, UR6, 0x4, URZ ;  /* 0x0000000406107890 */ /* 0x000fe4000fffe0ff */
[----:B------:R-:W-:Y:S01]  /*40d0*/  UIADD3 UR10, UPT, UPT, UR4, 0x4, URZ ;  /* 0x00000004040a7890 */ /* 0x000fe2000fffe0ff */
[----:B------:R2:W3:Y:S01]  /*40e0*/  @P0 SYNCS.PHASECHK.TRANS64.TRYWAIT P2, [UR7], R3 ;  /* 0x00000003ff0005a7 */ /* 0x0004e20008041107 */
[----:B------:R-:W-:Y:S02]  /*40f0*/  UIADD3 UR14, UPT, UPT, UR6, 0x6, URZ ;  /* 0x00000006060e7890 */ /* 0x000fe4000fffe0ff */
        /* <DEDUP_REMOVED lines=21> */
[----:B------:R-:W-:Y:S01]  /*4250*/  UIADD3 UR61, UPT, UPT, UR61, -0x1, URZ ;  /* 0xffffffff3d3d7890 */ /* 0x000fe2000fffe0ff */
[----:B------:R-:W-:Y:S01]  /*4260*/  UMOV UR7, 0x40004040 ;  /* 0x4000404000077882 */ /* 0x000fe20000000000 */
[----:B------:R-:W-:Y:S01]  /*4270*/  UMOV UR64, 0x0 ;  /* 0x0000000000407882 */ /* 0x000fe20000000000 */
[----:B------:R-:W-:Y:S01]  /*4280*/  UMOV UR65, 0x10100910 ;  /* 0x1010091000417882 */ /* 0x000fe20000000000 */
[----:B------:R-:W-:Y:S01]  /*4290*/  UMOV UR5, 0x40004040 ;  /* 0x4000404000057882 */ /* 0x000fe20000000000 */
[----:B------:R-:W-:Y:S01]  /*42a0*/  UMOV UR21, 0x40004040 ;  /* 0x4000404000157882 */ /* 0x000fe20000000000 */
[----:B------:R1:W-:Y:S01]  /*42b0*/  UTCHMMA.2CTA gdesc[UR4], gdesc[UR6], tmem[UR8], tmem[UR64], idesc[UR65], UP2 ;  /* 0x00ff4006040075ea */ /* 0x0003e20009200008 */
[----:B------:R-:W-:Y:S01]  /*42c0*/  UPLOP3.LUT UP2, UPT, UPT, UPT, UPT, 0x80, 0x8 ;  /* 0x000000000008789c */ /* 0x000fe20003f4f070 */
[----:B------:R-:W-:Y:S01]  /*42d0*/  UMOV UR19, 0x40004040 ;  /* 0x4000404000137882 */ /* 0x000fe20000000000 */
[----:B------:R-:W-:Y:S01]  /*42e0*/  UMOV UR17, 0x40004040 ;  /* 0x4000404000117882 */ /* 0x000fe20000000000 */
[----:B------:R4:W-:Y:S01]  /*42f0*/  UTCHMMA.2CTA gdesc[UR18], gdesc[UR20], tmem[UR8], tmem[UR64], idesc[UR65], UPT ;  /* 0x00ff4014120075ea */ /* 0x0009e2000ba00008 */
        /* <DEDUP_REMOVED lines=19> */
[----:B-1----:R-:W-:Y:S01]  /*4430*/  UMOV UR7, 0x10100910 ;  /* 0x1010091000077882 */ /* 0x002fe20000000000 */
[----:B------:R-:W-:Y:S01]  /*4440*/  UMOV UR35, 0x40004040 ;  /* 0x4000404000237882 */ /* 0x000fe20000000000 */
[----:B------:R-:W-:Y:S01]  /*4450*/  UMOV UR33, 0x40004040 ;  /* 0x4000404000217882 */ /* 0x000fe20000000000 */
[----:B------:R-:W-:Y:S01]  /*4460*/  UMOV UR27, 0x40004040 ;  /* 0x40004040001b7882 */ /* 0x000fe20000000000 */
[----:B------:R-:W-:Y:S01]  /*4470*/  UMOV UR25, 0x40004040 ;  /* 0x4000404000197882 */ /* 0x000fe20000000000 */
[----:B----4-:R-:W-:Y:S02]  /*4480*/  UIADD3 UR20, UPT, UPT, UR4, 0xc02, URZ ;  /* 0x00000c0204147890 */ /* 0x010fe4000fffe0ff */
[----:B------:R-:W-:Y:S02]  /*4490*/  UIADD3 UR18, UPT, UPT, UR6, 0x304, URZ ;  /* 0x0000030406127890 */ /* 0x000fe4000fffe0ff */
[----:B--2---:R-:W-:Y:S02]  /*44a0*/  UIADD3 UR16, UPT, UPT, UR4, 0xc04, URZ ;  /* 0x00000c0404107890 */ /* 0x004fe4000fffe0ff */
[----:B------:R-:W-:Y:S01]  /*44b0*/  UIADD3 UR10, UPT, UPT, UR6, 0x306, URZ ;  /* 0x00000306060a7890 */ /* 0x000fe2000fffe0ff */
[----:B------:R-:W-:Y:S01]  /*44c0*/  R2UR.FILL UR65, R6 ;  /* 0x00000000064172ca */ /* 0x000fe200004e0000 */
[----:B------:R-:W-:Y:S01]  /*44d0*/  UMOV UR14, 0x0 ;  /* 0x00000000000e7882 */ /* 0x000fe20000000000 */
[----:B------:R-:W-:Y:S01]  /*44e0*/  UMOV UR15, 0x10100910 ;  /* 0x10100910000f7882 */ /* 0x000fe20000000000 */
[----:B------:R-:W-:Y:S01]  /*44f0*/  UMOV UR12, 0x0 ;  /* 0x00000000000c7882 */ /* 0x000fe20000000000 */
[----:B------:R-:W-:Y:S01]  /*4500*/  UTCHMMA.2CTA gdesc[UR28], gdesc[UR30], tmem[UR8], tmem[UR14], idesc[UR15], UPT ;  /* 0x00ff0e1e1c0075ea */ /* 0x000fe2000ba00008 */
[----:B------:R-:W-:Y:S01]  /*4510*/  UTCHMMA.2CTA gdesc[UR56], gdesc[UR58], tmem[UR8], tmem[UR14], idesc[UR15], UPT ;  /* 0x00ff0e3a380075ea */ /* 0x000fe2000ba00008 */
[----:B------:R-:W-:Y:S01]  /*4520*/  UMOV UR13, 0x10100910 ;  /* 0x10100910000d7882 */ /* 0x000fe20000000000 */
[----:B------:R-:W-:Y:S01]  /*4530*/  UTCHMMA.2CTA gdesc[UR52], gdesc[UR54], tmem[UR8], tmem[UR14], idesc[UR15], UPT ;  /* 0x00ff0e36340075ea */ /* 0x000fe2000ba00008 */
[----:B------:R-:W-:Y:S01]  /*4540*/  UIADD3 UR4, UPT, UPT, UR4, 0xc06, URZ ;  /* 0x00000c0604047890 */ /* 0x000fe2000fffe0ff */
[----:B------:R-:W-:Y:S01]  /*4550*/  UTCHMMA.2CTA gdesc[UR48], gdesc[UR50], tmem[UR8], tmem[UR12], idesc[UR13], UPT ;  /* 0x00ff0c32300075ea */ /* 0x000fe2000ba00008 */
[----:B------:R-:W-:Y:S01]  /*4560*/  UTCHMMA.2CTA gdesc[UR44], gdesc[UR46], tmem[UR8], tmem[UR12], idesc[UR13], UPT ;  /* 0x00ff0c2e2c0075ea */ /* 0x000fe2000ba00008 */
[----:B------:R-:W-:Y:S01]  /*4570*/  UMOV UR6, 0x0 ;  /* 0x0000000000067882 */ /* 0x000fe20000000000 */
[----:B------:R-:W-:Y:S01]  /*4580*/  UTCHMMA.2CTA gdesc[UR40], gdesc[UR42], tmem[UR8], tmem[UR12], idesc[UR13], UPT ;  /* 0x00ff0c2a280075ea */ /* 0x000fe2000ba00008 */
[----:B------:R1:W-:Y:S01]  /*4590*/  UTCHMMA.2CTA gdesc[UR36], gdesc[UR38], tmem[UR8], tmem[UR6], idesc[UR7], UPT ;  /* 0x00ff0626240075ea */ /* 0x0003e2000ba00008 */
[----:B------:R2:W-:Y:S01]  /*45a0*/  UTCHMMA.2CTA gdesc[UR32], gdesc[UR34], tmem[UR8], tmem[UR76], idesc[UR77], UPT ;  /* 0x00ff4c22200075ea */ /* 0x0005e2000ba00008 */
[----:B------:R-:W-:Y:S01]  /*45b0*/  UMOV UR23, 0x40004040 ;  /* 0x4000404000177882 */ /* 0x000fe20000000000 */
[----:B------:R2:W-:Y:S01]  /*45c0*/  UTCHMMA.2CTA gdesc[UR24], gdesc[UR26], tmem[UR8], tmem[UR74], idesc[UR75], UPT ;  /* 0x00ff4a1a180075ea */ /* 0x0005e2000ba00008 */
[----:B------:R-:W-:Y:S01]  /*45d0*/  R2UR.FILL UR64, R5 ;  /* 0x00000000054072ca */ /* 0x000fe200004e0000 */
[----:B------:R2:W-:Y:S01]  /*45e0*/  UTCHMMA.2CTA gdesc[UR20], gdesc[UR22], tmem[UR8], tmem[UR72], idesc[UR73], UPT ;  /* 0x00ff4816140075ea */ /* 0x0005e2000ba00008 */
[----:B------:R2:W-:Y:S01]  /*45f0*/  UTCHMMA.2CTA gdesc[UR16], gdesc[UR18], tmem[UR8], tmem[UR70], idesc[UR71], UPT ;  /* 0x00ff4612100075ea */ /* 0x0005e2000ba00008 */
[----:B------:R2:W-:Y:S01]  /*4600*/  UTCHMMA.2CTA gdesc[UR4], gdesc[UR10], tmem[UR8], tmem[UR68], idesc[UR69], UPT ;  /* 0x00ff440a040075ea */ /* 0x0005e2000ba00008 */
[----:B------:R2:W-:Y:S09]  /*4610*/  UTCBAR.2CTA.MULTICAST [UR63], URZ, UR65 ;  /* 0x000000ff3f0073e9 */ /* 0x0005f20008200841 */
[----:B------:R-:W-:Y:S01]  /*4620*/  UISETP.NE.AND UP0, UPT, UR60, UR64, UPT ;  /* 0x000000403c00728c */ /* 0x000fe2000bf05270 */
[----:B-1----:R-:W-:Y:S08]  /*4630*/  UMOV UR7, UR9 ;  /* 0x0000000900077c82 */ /* 0x002ff00008000000 */
[----:B---3--:R-:W-:Y:S05]  /*4640*/  BRA.U UP0, `(.L_x_75) ;  /* 0xfffffff900447547 */ /* 0x008fea000b83ffff */
.L_x_72:
[----:B--2---:R-:W-:Y:S01]  /*4650*/  R2UR UR4, R4 ;  /* 0x00000000040472ca */ /* 0x004fe200000e0000 */
[----:B------:R-:W-:Y:S01]  /*4660*/  UMOV UR60, UR64 ;  /* 0x00000040003c7c82 */ /* 0x000fe20008000000 */
[----:B------:R-:W-:-:S11]  /*4670*/  R2UR UR5, R13 ;  /* 0x000000000d0572ca */ /* 0x000fd600000e0000 */
[----:B------:R-:W-:-:S09]  /*4680*/  UIADD3 UR4, UPT, UPT, UR4, 0x90, URZ ;  /* 0x0000009004047890 */ /* 0x000fd2000fffe0ff */
[----:B------:R2:W-:Y:S01]  /*4690*/  UTCBAR.2CTA.MULTICAST [UR4], URZ, UR5 ;  /* 0x000000ff040073e9 */ /* 0x0005e20008200805 */
[----:B------:R-:W-:Y:S02]  /*46a0*/  NOP ;  /* 0x0000000000007918 */ /* 0x000fe40000000000 */
.L_x_70:
[----:B--2---:R-:W-:Y:S02]  /*46b0*/  R2UR UR4, R14 ;  /* 0x000000000e0472ca */ /* 0x004fe400000e0000 */
[----:B------:R-:W-:-:S04]  /*46c0*/  ISETP.NE.AND P0, PT, R10, 0x2, PT ;  /* 0x000000020a00780c */ /* 0x000fc80003f05270 */
[----:B------:R-:W-:Y:S02]  /*46d0*/  SEL R4, RZ, 0x1, P0 ;  /* 0x00000001ff047807 */ /* 0x000fe40000000000 */
[----:B------:R-:W-:Y:S02]  /*46e0*/  SEL R10, R10, RZ, P0 ;  /* 0x000000ff0a0a7207 */ /* 0x000fe40000000000 */
[----:B------:R-:W-:-:S03]  /*46f0*/  LOP3.LUT R9, R9, R4, RZ, 0x3c, !PT ;  /* 0x0000000409097212 */ /* 0x000fc600078e3cff */
[----:B------:R-:W-:-:S04]  /*4700*/  UIADD3 UR4, UPT, UPT, UR4, 0x1, URZ ;  /* 0x0000000104047890 */ /* 0x000fc8000fffe0ff */
[----:B------:R-:W-:-:S04]  /*4710*/  UISETP.NE.AND UP0, UPT, UR4, 0x4, UPT ;  /* 0x000000040400788c */ /* 0x000fc8000bf05270 */
[----:B------:R-:W-:Y:S02]  /*4720*/  USEL UR5, URZ, 0x1, UP0 ;  /* 0x00000001ff057887 */ /* 0x000fe40008000000 */
[----:B------:R-:W-:-:S04]  /*4730*/  USEL UR4, UR4, URZ, UP0 ;  /* 0x000000ff04047287 */ /* 0x000fc80008000000 */
[----:B------:R-:W-:Y:S02]  /*4740*/  LOP3.LUT R11, R11, UR5, RZ, 0x3c, !PT ;  /* 0x000000050b0b7c12 */ /* 0x000fe4000f8e3cff */
[----:B------:R-:W-:Y:S01]  /*4750*/  IMAD.U32 R14, RZ, RZ, UR4 ;  /* 0x00000004ff0e7e24 */ /* 0x000fe2000f8e00ff */
[----:B------:R-:W-:Y:S06]  /*4760*/  @P1 BRA `(.L_x_76) ;  /* 0xfffffff4005c1947 */ /* 0x000fec000383ffff */
[----:B------:R-:W2:Y:S01]  /*4770*/  S2UR UR8, SR_CgaCtaId ;  /* 0x00000000000879c3 */ /* 0x000ea20000008800 */
[----:B------:R-:W-:Y:S02]  /*4780*/  ELECT P0, URZ, PT ;  /* 0x0000000000ff782f */ /* 0x000fe40003800000 */
[----:B------:R-:W-:Y:S01]  /*4790*/  R2UR UR5, R2 ;  /* 0x00000000020572ca */ /* 0x000fe200000e0000 */
[----:B------:R-:W-:Y:S01]  /*47a0*/  UMOV UR4, 0x40 ;  /* 0x0000004000047882 */ /* 0x000fe20000000000 */
[----:B------:R-:W-:-:S03]  /*47b0*/  IMAD.MOV.U32 R2, RZ, RZ, 0x1 ;  /* 0x00000001ff027424 */ /* 0x000fc600078e00ff */
[----:B------:R-:W-:Y:S08]  /*47c0*/  UVIRTCOUNT.DEALLOC.SMPOOL 0x80 ;  /* 0x000000800000784c */ /* 0x000ff00000000000 */
[----:B------:R-:W-:Y:S02]  /*47d0*/  UISETP.NE.AND UP1, UPT, UR5, URZ, UPT ;  /* 0x000000ff0500728c */ /* 0x000fe4000bf25270 */
[----:B--2---:R-:W-:-:S09]  /*47e0*/  ULEA UR8, UR8, UR4, 0x18 ;  /* 0x0000000408087291 */ /* 0x004fd2000f8ec0ff */
[----:B------:R2:W-:Y:S01]  /*47f0*/  @P0 STS.U8 [UR8+0x1c], R2 ;  /* 0x00001c02ff000988 */ /* 0x0005e20008000008 */
[----:B------:R-:W-:Y:S05]  /*4800*/  BRA.U UP1, `(.L_x_77) ;  /* 0x0000000101a87547 */ /* 0x000fea000b800000 */
[----:B------:R-:W-:Y:S01]  /*4810*/  R2UR UR4, R14 ;  /* 0x000000000e0472ca */ /* 0x000fe200000e0000 */
[----:B------:R-:W-:Y:S01]  /*4820*/  UIADD3 UR7, UPT, UPT, UR62, 0xb0, URZ ;  /* 0x000000b03e077890 */ /* 0x000fe2000fffe0ff */
[----:B-1----:R-:W-:-:S11]  /*4830*/  SHF.L.U32 R3, R11, 0x1f, RZ ;  /* 0x0000001f0b037819 */ /* 0x002fd600000006ff */
[----:B------:R-:W-:-:S09]  /*4840*/  ULEA UR4, UR4, UR7, 0x3 ;  /* 0x0000000704047291 */ /* 0x000fd2000f8e18ff */
[----:B------:R-:W1:Y:S02]  /*4850*/  SYNCS.PHASECHK.TRANS64.TRYWAIT P0, [UR4], R3 ;  /* 0x00000003ff0075a7 */ /* 0x000e640008001104 */
[----:B-1----:R-:W-:Y:S05]  /*4860*/  @!P0 BRA `(.L_x_78) ;  /* 0x00000054004c8947 */ /* 0x002fea0003800000 */
.L_x_170:
[----:B------:R-:W-:-:S13]  /*4870*/  R2UR UR4, R14 ;  /* 0x000000000e0472ca */ /* 0x000fda00000e0000 */
[----:B------:R-:W-:-:S04]  /*4880*/  UIADD3 UR4, UPT, UPT, UR4, 0x1, URZ ;  /* 0x0000000104047890 */ /* 0x000fc8000fffe0ff */
[----:B------:R-:W-:-:S04]  /*4890*/  UISETP.NE.AND UP0, UPT, UR4, 0x4, UPT ;  /* 0x000000040400788c */ /* 0x000fc8000bf05270 */
[----:B------:R-:W-:Y:S02]  /*48a0*/  USEL UR6, URZ, 0x1, UP0 ;  /* 0x00000001ff067887 */ /* 0x000fe40008000000 */
[----:B------:R-:W-:-:S04]  /*48b0*/  USEL UR4, UR4, URZ, UP0 ;  /* 0x000000ff04047287 */ /* 0x000fc80008000000 */
[----:B------:R-:W-:Y:S01]  /*48c0*/  ULEA UR5, UR4, UR7, 0x3 ;  /* 0x0000000704057291 */ /* 0x000fe2000f8e18ff */
[----:B-1----:R-:W-:-:S04]  /*48d0*/  LOP3.LUT R3, R11, UR6, RZ, 0x3c, !PT ;  /* 0x000000060b037c12 */ /* 0x002fc8000f8e3cff */
[----:B------:R-:W-:-:S04]  /*48e0*/  SHF.L.U32 R5, R3, 0x1f, RZ ;  /* 0x0000001f03057819 */ /* 0x000fc800000006ff */
[----:B------:R-:W1:Y:S02]  /*48f0*/  SYNCS.PHASECHK.TRANS64.TRYWAIT P0, [UR5], R5 ;  /* 0x00000005ff0075a7 */ /* 0x000e640008001105 */
[----:B-1----:R-:W-:Y:S05]  /*4900*/  @!P0 BRA `(.L_x_79) ;  /* 0x00000054003c8947 */ /* 0x002fea0003800000 */
.L_x_172:
[----:B------:R-:W-:-:S04]  /*4910*/  UIADD3 UR4, UPT, UPT, UR4, 0x1, URZ ;  /* 0x0000000104047890 */ /* 0x000fc8000fffe0ff */
[----:B------:R-:W-:-:S04]  /*4920*/  UISETP.NE.AND UP0, UPT, UR4, 0x4, UPT ;  /* 0x000000040400788c */ /* 0x000fc8000bf05270 */
[----:B------:R-:W-:Y:S02]  /*4930*/  USEL UR6, URZ, 0x1, UP0 ;  /* 0x00000001ff067887 */ /* 0x000fe40008000000 */
[----:B------:R-:W-:-:S04]  /*4940*/  USEL UR4, UR4, URZ, UP0 ;  /* 0x000000ff04047287 */ /* 0x000fc80008000000 */
[----:B------:R-:W-:Y:S01]  /*4950*/  ULEA UR5, UR4, UR7, 0x3 ;  /* 0x0000000704057291 */ /* 0x000fe2000f8e18ff */
[----:B------:R-:W-:-:S04]  /*4960*/  LOP3.LUT R3, R3, UR6, RZ, 0x3c, !PT ;  /* 0x0000000603037c12 */ /* 0x000fc8000f8e3cff */
[----:B-1----:R-:W-:-:S04]  /*4970*/  SHF.L.U32 R5, R3, 0x1f, RZ ;  /* 0x0000001f03057819 */ /* 0x002fc800000006ff */
[----:B------:R-:W1:Y:S02]  /*4980*/  SYNCS.PHASECHK.TRANS64.TRYWAIT P0, [UR5], R5 ;  /* 0x00000005ff0075a7 */ /* 0x000e640008001105 */
[----:B-1----:R-:W-:Y:S05]  /*4990*/  @!P0 BRA `(.L_x_80) ;  /* 0x0000005400308947 */ /* 0x002fea0003800000 */
.L_x_174:
[----:B------:R-:W-:-:S04]  /*49a0*/  UIADD3 UR4, UPT, UPT, UR4, 0x1, URZ ;  /* 0x0000000104047890 */ /* 0x000fc8000fffe0ff */
[----:B------:R-:W-:-:S04]  /*49b0*/  UISETP.NE.AND UP0, UPT, UR4, 0x4, UPT ;  /* 0x000000040400788c */ /* 0x000fc8000bf05270 */
[----:B------:R-:W-:Y:S02]  /*49c0*/  USEL UR5, URZ, 0x1, UP0 ;  /* 0x00000001ff057887 */ /* 0x000fe40008000000 */
[----:B------:R-:W-:-:S04]  /*49d0*/  USEL UR4, UR4, URZ, UP0 ;  /* 0x000000ff04047287 */ /* 0x000fc80008000000 */
[----:B------:R-:W-:Y:S01]  /*49e0*/  ULEA UR4, UR4, UR7, 0x3 ;  /* 0x0000000704047291 */ /* 0x000fe2000f8e18ff */
[----:B------:R-:W-:-:S04]  /*49f0*/  LOP3.LUT R3, R3, UR5, RZ, 0x3c, !PT ;  /* 0x0000000503037c12 */ /* 0x000fc8000f8e3cff */
[----:B------:R-:W-:Y:S01]  /*4a00*/  SHF.L.U32 R3, R3, 0x1f, RZ ;  /* 0x0000001f03037819 */ /* 0x000fe200000006ff */
[----:B-12---:R-:W-:-:S04]  /*4a10*/  IMAD.U32 R2, RZ, RZ, UR4 ;  /* 0x00000004ff027e24 */ /* 0x006fc8000f8e00ff */
[----:B------:R1:W2:Y:S03]  /*4a20*/  SYNCS.PHASECHK.TRANS64.TRYWAIT P0, [R2+URZ], R3 ;  /* 0x00000003020075a7 */ /* 0x0002a600080011ff */
[----:B--2---:R-:W-:Y:S05]  /*4a30*/  @!P0 NANOSLEEP.SYNCS 0x989680 ;  /* 0x009896800000895d */ /* 0x004fea0003900000 */
[----:B------:R-:W2:Y:S02]  /*4a40*/  @!P0 SYNCS.PHASECHK.TRANS64 P0, [R2+URZ], R3 ;  /* 0x00000003020085a7 */ /* 0x000ea400080010ff */
[----:B--2---:R-:W-:Y:S05]  /*4a50*/  @P0 BRA `(.L_x_81) ;  /* 0x0000000000240947 */ /* 0x004fea0003800000 */
.L_x_82:
[----:B--2---:R2:W3:Y:S02]  /*4a60*/  SYNCS.PHASECHK.TRANS64.TRYWAIT P0, [R2+URZ], R3 ;  /* 0x00000003020075a7 */ /* 0x0044e400080011ff */
[----:B---3--:R-:W-:Y:S05]  /*4a70*/  @!P0 NANOSLEEP.SYNCS 0x989680 ;  /* 0x009896800000895d */ /* 0x008fea0003900000 */
[----:B------:R-:W3:Y:S02]  /*4a80*/  @!P0 SYNCS.PHASECHK.TRANS64 P0, [R2+URZ], R3 ;  /* 0x00000003020085a7 */ /* 0x000ee400080010ff */
[----:B---3--:R-:W-:Y:S05]  /*4a90*/  @!P0 BRA `(.L_x_82) ;  /* 0xfffffffc00f08947 */ /* 0x008fea000383ffff */
[----:B------:R-:W-:Y:S05]  /*4aa0*/  BRA `(.L_x_81) ;  /* 0x0000000000107947 */ /* 0x000fea0003800000 */
.L_x_77:
[----:B------:R-:W-:Y:S01]  /*4ab0*/  R2UR UR5, R0 ;  /* 0x00000000000572ca */ /* 0x000fe200000e0000 */
[----:B------:R-:W-:-:S12]  /*4ac0*/  UIADD3 UR4, UPT, UPT, UR62, 0xf0, URZ ;  /* 0x000000f03e047890 */ /* 0x000fd8000fffe0ff */
[----:B------:R-:W-:-:S09]  /*4ad0*/  UPRMT UR4, UR5, 0x654, UR4 ;  /* 0x0000065405047896 */ /* 0x000fd20008000004 */
[----:B------:R-:W-:Y:S03]  /*4ae0*/  SYNCS.ARRIVE.TRANS64.RED.A1T0 RZ, [UR4], RZ ;  /* 0x000000ffffff79a7 */ /* 0x000fe60008100404 */
.L_x_81:
[----:B-12---:R-:W-:Y:S01]  /*4af0*/  SHF.L.U32 R3, RZ, 0x1f, RZ ;  /* 0x0000001fff037819 */ /* 0x006fe200000006ff */
[----:B------:R-:W-:Y:S01]  /*4b00*/  UIADD3 UR4, UPT, UPT, UR62, 0xf0, URZ ;  /* 0x000000f03e047890 */ /* 0x000fe2000fffe0ff */
[----:B------:R-:W-:Y:S02]  /*4b10*/  PLOP3.LUT P0, PT, PT, PT, UP1, 0x80, 0x8 ;  /* 0x000000000008781c */ /* 0x000fe40003f0f018 */
[----:B------:R-:W1:Y:S02]  /*4b20*/  SYNCS.PHASECHK.TRANS64.TRYWAIT P1, [UR62+0xf0], R3 ;  /* 0x0000f003ff0075a7 */ /* 0x000e64000802113e */
[----:B-1----:R-:W-:Y:S09]  /*4b30*/  @!P1 BRA `(.L_x_83) ;  /* 0x0000005000e09947 */ /* 0x002ff20003800000 */
.L_x_176:
[----:B------:R-:W-:Y:S02]  /*4b40*/  R2UR UR6, R0 ;  /* 0x00000000000672ca */ /* 0x000fe400000e0000 */
[----:B------:R-:W-:-:S11]  /*4b50*/  R2UR UR5, R16 ;  /* 0x00000000100572ca */ /* 0x000fd600000e0000 */
[----:B------:R-:W-:-:S03]  /*4b60*/  @!UP1 UPRMT UR4, UR6, 0x654, UR4 ;  /* 0x0000065406049896 */ /* 0x000fc60008000004 */
[----:B------:R-:W-:-:S06]  /*4b70*/  UMOV UR6, 0x1 ;  /* 0x0000000100067882 */ /* 0x000fcc0000000000 */
[----:B------:R-:W-:Y:S01]  /*4b80*/  @!P0 SYNCS.ARRIVE.TRANS64.RED.A1T0 RZ, [UR4], RZ ;  /* 0x000000ffffff89a7 */ /* 0x000fe20008100404 */
[----:B------:R-:W-:Y:S01]  /*4b90*/  NOP ;  /* 0x0000000000007918 */ /* 0x000fe20000000000 */
[----:B------:R-:W2:Y:S01]  /*4ba0*/  LDS R0, [UR8+0x14] ;  /* 0x00001408ff007984 */ /* 0x000ea20008000800 */
[----:B------:R-:W-:-:S03]  /*4bb0*/  ULOP3.LUT UR4, UR5, 0xffff, URZ, 0xc0, !UPT ;  /* 0x0000ffff05047892 */ /* 0x000fc6000f8ec0ff */
[----:B------:R-:W-:Y:S01]  /*4bc0*/  UMOV UR5, 0xffff ;  /* 0x0000ffff00057882 */ /* 0x000fe20000000000 */
[----:B------:R-:W-:-:S04]  /*4bd0*/  USHF.R.U32.HI UR4, URZ, 0x5, UR4 ;  /* 0x00000005ff047899 */ /* 0x000fc80008011604 */
[----:B------:R-:W-:Y:S02]  /*4be0*/  USHF.L.U32 UR5, UR5, UR4, URZ ;  /* 0x0000000405057299 */ /* 0x000fe400080006ff */
[----:B------:R-:W-:-:S04]  /*4bf0*/  USHF.L.U32 UR4, UR6, UR4, URZ ;  /* 0x0000000406047299 */ /* 0x000fc800080006ff */
[----:B--2---:R-:W-:-:S04]  /*4c00*/  LOP3.LUT R0, R0, UR5, RZ, 0xc0, !PT ;  /* 0x0000000500007c12 */ /* 0x004fc8000f8ec0ff */
[----:B------:R-:W-:-:S13]  /*4c10*/  ISETP.NE.AND P0, PT, R0, UR5, PT ;  /* 0x0000000500007c0c */ /* 0x000fda000bf05270 */
[----:B------:R-:W-:Y:S05]  /*4c20*/  @P0 BRA `(.L_x_84) ;  /* 0x0000000000580947 */ /* 0x000fea0003800000 */
[----:B------:R-:W2:Y:S02]  /*4c30*/  LDS R0, [UR8+0x18] ;  /* 0x00001808ff007984 */ /* 0x000ea40008000800 */
[----:B--2---:R-:W-:-:S04]  /*4c40*/  LOP3.LUT R0, R0, UR4, RZ, 0xc0, !PT ;  /* 0x0000000400007c12 */ /* 0x004fc8000f8ec0ff */
[----:B------:R-:W-:-:S13]  /*4c50*/  ISETP.NE.AND P0, PT, R0, UR4, PT ;  /* 0x0000000400007c0c */ /* 0x000fda000bf05270 */
[----:B------:R-:W-:Y:S05]  /*4c60*/  @P0 BRA `(.L_x_85) ;  /* 0x00000000003c0947 */ /* 0x000fea0003800000 */
[----:B-1----:R-:W1:Y:S01]  /*4c70*/  S2R R2, SR_LANEID ;  /* 0x0000000000027919 */ /* 0x002e620000000000 */
[----:B------:R-:W-:Y:S01]  /*4c80*/  ULOP3.LUT UR5, URZ, UR5, URZ, 0x33, !UPT ;  /* 0x00000005ff057292 */ /* 0x000fe2000f8e33ff */
[----:B------:R-:W-:Y:S01]  /*4c90*/  LOP3.LUT R4, RZ, UR4, RZ, 0x33, !PT ;  /* 0x00000004ff047c12 */ /* 0x000fe2000f8e33ff */
[----:B------:R-:W-:Y:S02]  /*4ca0*/  VOTEU.ANY UR4, UPT, PT ;  /* 0x0000000000047886 */ /* 0x000fe400038e0100 */
[----:B------:R-:W-:Y:S01]  /*4cb0*/  UFLO.U32 UR4, UR4 ;  /* 0x00000004000472bd */ /* 0x000fe200080e0000 */
[----:B------:R-:W2:Y:S01]  /*4cc0*/  REDUX UR6, R4 ;  /* 0x00000000040673c4 */ /* 0x000ea20000000000 */
[----:B------:R-:W-:-:S06]  /*4cd0*/  IMAD.U32 R0, RZ, RZ, UR5 ;  /* 0x00000005ff007e24 */ /* 0x000fcc000f8e00ff */
[----:B------:R3:W-:Y:S01]  /*4ce0*/  UTCATOMSWS.AND URZ, UR5 ;  /* 0x0000000500ff79e3 */ /* 0x0007e20008000000 */
[----:B------:R-:W4:Y:S01]  /*4cf0*/  REDUX UR7, R0 ;  /* 0x00000000000773c4 */ /* 0x000f220000000000 */
[----:B-1----:R-:W-:Y:S01]  /*4d00*/  ISETP.EQ.U32.AND P0, PT, R2, UR4, PT ;  /* 0x0000000402007c0c */ /* 0x002fe2000bf02070 */
[----:B--2---:R-:W-:Y:S01]  /*4d10*/  IMAD.U32 R2, RZ, RZ, UR6 ;  /* 0x00000006ff027e24 */ /* 0x004fe2000f8e00ff */
[----:B----4-:R-:W-:-:S11]  /*4d20*/  MOV R3, UR7 ;  /* 0x0000000700037c02 */ /* 0x010fd60008000f00 */
[----:B------:R3:W-:Y:S04]  /*4d30*/  @P0 ATOMS.AND RZ, [UR8+0x14], R3 ;  /* 0x00001403ffff098c */ /* 0x0007e8000a800008 */
[----:B------:R3:W-:Y:S01]  /*4d40*/  @P0 ATOMS.AND RZ, [UR8+0x18], R2 ;  /* 0x00001802ffff098c */ /* 0x0007e2000a800008 */
[----:B------:R-:W-:Y:S05]  /*4d50*/  BRA `(.L_x_86) ;  /* 0x0000000000147947 */ /* 0x000fea0003800000 */
.L_x_85:
[----:B-1----:R-:W-:Y:S02]  /*4d60*/  MOV R2, 0x4d80 ;  /* 0x00004d8000027802 */ /* 0x002fe40000000f00 */
[----:B-----5:R-:W-:Y:S05]  /*4d70*/  CALL.REL.NOINC `($__internal_0_$__cuda_sm10x_tcgen05_guardrail_trap_col_being_dealloced_not_returned_by_alloc) ;  /* 0x0000005400b87944 */ /* 0x020fea0003c00000 */
[----:B------:R-:W-:Y:S05]  /*4d80*/  BRA `(.L_x_86) ;  /* 0x0000000000087947 */ /* 0x000fea0003800000 */
.L_x_84:
[----:B-1----:R-:W-:Y:S02]  /*4d90*/  MOV R2, 0x4db0 ;  /* 0x00004db000027802 */ /* 0x002fe40000000f00 */
[----:B-----5:R-:W-:Y:S05]  /*4da0*/  CALL.REL.NOINC `($__internal_2_$__cuda_sm10x_tcgen05_guardrail_trap_unallocated_columns_being_dealloced) ;  /* 0x0000005400c47944 */ /* 0x020fea0003c00000 */
.L_x_86:
[----:B------:R-:W-:Y:S01]  /*4db0*/  NOP ;  /* 0x0000000000007918 */ /* 0x000fe20000000000 */
[----:B---3--:R-:W-:Y:S05]  /*4dc0*/  EXIT ;  /* 0x000000000000794d */ /* 0x008fea0003800000 */
.L_x_57:
[----:B------:R-:W-:-:S09]  /*4dd0*/  UISETP.NE.OR UP0, UPT, UR18, 0x3, !UP3 ;  /* 0x000000031200788c */ /* 0x000fd2000df05670 */
[----:B------:R-:W-:Y:S05]  /*4de0*/  BRA.U UP0, `(.L_x_87) ;  /* 0x00000011005c7547 */ /* 0x000fea000b800000 */
[----:B------:R-:W1:Y:S01]  /*4df0*/  LDCU UR31, c[0x0][0x370] ;  /* 0x00006e00ff1f77ac */ /* 0x000e620008000800 */
[----:B------:R-:W2:Y:S01]  /*4e00*/  LDC.64 R16, c[0x0][0x348] ;  /* 0x0000d200ff107b82 */ /* 0x000ea20000000a00 */
[----:B------:R-:W-:Y:S02]  /*4e10*/  HFMA2 R13, -RZ, RZ, 0, 0 ;  /* 0x00000000ff0d7431 */ /* 0x000fe400000001ff */
[----:B------:R-:W-:Y:S01]  /*4e20*/  IMAD.MOV.U32 R15, RZ, RZ, 0x1 ;  /* 0x00000001ff0f7424 */ /* 0x000fe200078e00ff */
[----:B------:R-:W1:Y:S01]  /*4e30*/  LDCU.128 UR40, c[0x0][0xb10] ;  /* 0x00016200ff2877ac */ /* 0x000e620008000c00 */
[----:B------:R-:W-:Y:S01]  /*4e40*/  IMAD.MOV.U32 R14, RZ, RZ, RZ ;  /* 0x000000ffff0e7224 */ /* 0x000fe200078e00ff */
[----:B------:R-:W-:Y:S01]  /*4e50*/  MOV R7, 0x2000 ;  /* 0x0000200000077802 */ /* 0x000fe20000000f00 */
[----:B------:R-:W3:Y:S01]  /*4e60*/  LDCU UR30, c[0x0][0x374] ;  /* 0x00006e80ff1e77ac */ /* 0x000ee20008000800 */
[----:B------:R-:W4:Y:S01]  /*4e70*/  LDC.64 R2, c[0x0][0x888] ;  /* 0x00022200ff027b82 */ /* 0x000f220000000a00 */
[----:B------:R-:W3:Y:S01]  /*4e80*/  LDCU UR15, c[0x0][0xb0c] ;  /* 0x00016180ff0f77ac */ /* 0x000ee20008000800 */
[----:B------:R-:W2:Y:S06]  /*4e90*/  LDCU UR46, c[0x0][0xb20] ;  /* 0x00016400ff2e77ac */ /* 0x000eac0008000800 */
[----:B------:R-:W4:Y:S01]  /*4ea0*/  LDC.64 R4, c[0x0][0x890] ;  /* 0x00022400ff047b82 */ /* 0x000f220000000a00 */
[----:B------:R-:W2:Y:S01]  /*4eb0*/  LDCU UR4, c[0x0][0xb30] ;  /* 0x00016600ff0477ac */ /* 0x000ea20008000800 */
[----:B------:R-:W-:Y:S01]  /*4ec0*/  UMOV UR21, 0x400 ;  /* 0x0000040000157882 */ /* 0x000fe20000000000 */
[----:B-1----:R-:W-:-:S02]  /*4ed0*/  UIMAD.WIDE.U32 UR6, UR31, UR40, URZ ;  /* 0x000000281f0672a5 */ /* 0x002fc4000f8e00ff */
[----:B---3--:R-:W-:Y:S02]  /*4ee0*/  UIMAD.WIDE.U32 UR8, UR30, UR43, URZ ;  /* 0x0000002b1e0872a5 */ /* 0x008fe4000f8e00ff */
[----:B------:R-:W-:Y:S02]  /*4ef0*/  ULEA UR21, UR61, UR21, 0x18 ;  /* 0x000000153d157291 */ /* 0x000fe4000f8ec0ff */
[----:B------:R-:W-:Y:S02]  /*4f00*/  UPLOP3.LUT UP3, UPT, UPT, UPT, UPT, 0x40, 0x4 ;  /* 0x000000000004789c */ /* 0x000fe40003f6e870 */
[----:B------:R-:W-:Y:S01]  /*4f10*/  UIADD3 UR37, UPT, UPT, UR21, 0x38, URZ ;  /* 0x0000003815257890 */ /* 0x000fe2000fffe0ff */
[----:B------:R-:W-:Y:S01]  /*4f20*/  UMOV UR6, UR7 ;  /* 0x0000000700067c82 */ /* 0x000fe20008000000 */
[----:B------:R-:W-:Y:S01]  /*4f30*/  UMOV UR38, UR9 ;  /* 0x0000000900267c82 */ /* 0x000fe20008000000 */
[----:B------:R-:W-:Y:S02]  /*4f40*/  UISETP.GE.AND UP0, UPT, UR39, 0x1, UPT ;  /* 0x000000012700788c */ /* 0x000fe4000bf06270 */
[----:B------:R-:W-:Y:S01]  /*4f50*/  UISETP.NE.AND UP4, UPT, UR39, 0x1, UPT ;  /* 0x000000012700788c */ /* 0x000fe2000bf85270 */
[----:B------:R-:W1:Y:S01]  /*4f60*/  LDCU.64 UR22, c[0x0][0xb28] ;  /* 0x00016500ff1677ac */ /* 0x000e620008000a00 */
[----:B------:R-:W-:-:S02]  /*4f70*/  UISETP.NE.AND UP6, UPT, UR15, 0x1, UPT ;  /* 0x000000010f00788c */ /* 0x000fc4000bfc5270 */
[----:B------:R-:W-:Y:S02]  /*4f80*/  UISETP.NE.AND UP5, UPT, UR42, 0x1, UPT ;  /* 0x000000012a00788c */ /* 0x000fe4000bfa5270 */
[----:B------:R-:W-:Y:S02]  /*4f90*/  UIADD3 UR33, UPT, UPT, UR21, 0x20, URZ ;  /* 0x0000002015217890 */ /* 0x000fe4000fffe0ff */
[----:B------:R-:W-:Y:S02]  /*4fa0*/  UIADD3 UR25, UPT, UPT, UR21, 0x28, URZ ;  /* 0x0000002815197890 */ /* 0x000fe4000fffe0ff */
[----:B------:R-:W-:Y:S02]  /*4fb0*/  UIADD3 UR17, UPT, UPT, UR21, 0x30, URZ ;  /* 0x0000003015117890 */ /* 0x000fe4000fffe0ff */
[----:B------:R-:W-:Y:S02]  /*4fc0*/  UPRMT UR37, UR61, 0x654, UR37 ;  /* 0x000006543d257896 */ /* 0x000fe40008000025 */
[----:B------:R-:W-:-:S02]  /*4fd0*/  USHF.R.U32.HI UR44, URZ, UR41, UR6 ;  /* 0x00000029ff2c7299 */ /* 0x000fc40008011606 */
[----:B--2---:R-:W-:Y:S02]  /*4fe0*/  USHF.R.U32.HI UR38, URZ, UR46, UR38 ;  /* 0x0000002eff267299 */ /* 0x004fe40008011626 */
[----:B------:R-:W-:-:S11]  /*4ff0*/  UISETP.NE.AND UP2, UPT, UR4, 0x1, UPT ;  /* 0x000000010400788c */ /* 0x000fd6000bf45270 */
.L_x_98:
[C---:B------:R-:W-:Y:S02]  /*5000*/  LEA R12, R14.reuse, UR21, 0x3 ;  /* 0x000000150e0c7c11 */ /* 0x040fe4000f8e18ff */
[----:B------:R-:W-:Y:S02]  /*5010*/  SHF.L.U32 R9, R13, 0x1f, RZ ;  /* 0x0000001f0d097819 */ /* 0x000fe400000006ff */
[----:B------:R-:W-:Y:S02]  /*5020*/  LEA R10, R14, UR21, 0x4 ;  /* 0x000000150e0a7c11 */ /* 0x000fe4000f8e20ff */
[----:B--2---:R-:W2:Y:S02]  /*5030*/  SYNCS.PHASECHK.TRANS64.TRYWAIT P0, [R12+URZ+0x70], R9 ;  /* 0x000070090c0075a7 */ /* 0x004ea400080011ff */
[----:B--2---:R-:W-:Y:S05]  /*5040*/  @!P0 BRA `(.L_x_88) ;  /* 0x0000004c00b48947 */ /* 0x004fea0003800000 */
.L_x_177:
[----:B--2---:R-:W2:Y:S01]  /*5050*/  LDS.128 R8, [R10+0x100] ;  /* 0x000100000a087984 */ /* 0x004ea20000000c00 */
[----:B------:R-:W-:Y:S01]  /*5060*/  UISETP.GE.AND UP0, UPT, UR39, 0x1, UPT ;  /* 0x000000012700788c */ /* 0x000fe2000bf06270 */
[----:B------:R-:W-:Y:S01]  /*5070*/  @!PT LDS RZ, [RZ] ;  /* 0x00000000fffff984 */ /* 0x000fe20000000800 */
[----:B------:R-:W-:Y:S01]  /*5080*/  @!PT LDS RZ, [RZ] ;  /* 0x00000000fffff984 */ /* 0x000fe20000000800 */
[----:B------:R-:W-:Y:S01]  /*5090*/  @!PT LDS RZ, [RZ] ;  /* 0x00000000fffff984 */ /* 0x000fe20000000800 */
[----:B------:R-:W-:Y:S01]  /*50a0*/  @!PT LDS RZ, [RZ] ;  /* 0x00000000fffff984 */ /* 0x000fe20000000800 */
[----:B------:R3:W-:Y:S06]  /*50b0*/  MEMBAR.ALL.CTA ;  /* 0x0000000000007992 */ /* 0x0007ec0000008000 */
[----:B---3--:R-:W3:Y:S01]  /*50c0*/  FENCE.VIEW.ASYNC.S ;  /* 0x00000000000073c6 */ /* 0x008ee20000000000 */
[----:B--2---:R-:W-:Y:S11]  /*50d0*/  LOP3.LUT P0, RZ, R10, 0x1, RZ, 0xc0, !PT ;  /* 0x000000010aff7812 */ /* 0x004ff6000780c0ff */
[----:B------:R-:W-:Y:S02]  /*50e0*/  @!UPT UIADD3 URZ, UPT, UPT, URZ, URZ, URZ ;  /* 0x000000fffffff290 */ /* 0x000fe4000fffe0ff */
[----:B---3--:R-:W-:Y:S01]  /*50f0*/  VOTEU.ANY UP1, P0 ;  /* 0x0000000000ff7886 */ /* 0x008fe20000020100 */
[----:B------:R-:W-:Y:S11]  /*5100*/  PLOP3.LUT P0, PT, PT, PT, UP1, 0x80, 0x8 ;  /* 0x000000000008781c */ /* 0x000ff60003f0f018 */
[----:B------:R-:W-:Y:S02]  /*5110*/  @!UPT UIADD3 URZ, UPT, UPT, URZ, URZ, URZ ;  /* 0x000000fffffff290 */ /* 0x000fe4000fffe0ff */
[----:B------:R-:W-:Y:S02]  /*5120*/  @P0 SHF.R.U32.HI R0, RZ, 0x10, R9 ;  /* 0x00000010ff000819 */ /* 0x000fe40000011609 */
[----:B------:R-:W-:Y:S02]  /*5130*/  @P0 MOV R6, R8 ;  /* 0x0000000800060202 */ /* 0x000fe40000000f00 */
[----:B------:R-:W-:Y:S01]  /*5140*/  @P0 R2UR UR4, R0 ;  /* 0x00000000000402ca */ /* 0x000fe200000e0000 */
[----:B------:R-:W-:Y:S01]  /*5150*/  VIADD R0, R12, 0x80 ;  /* 0x000000800c007836 */ /* 0x000fe20000000000 */
[----:B------:R-:W-:Y:S02]  /*5160*/  @P0 LOP3.LUT R8, R9, 0xffff, RZ, 0xc0, !PT ;  /* 0x0000ffff09080812 */ /* 0x000fe400078ec0ff */
[----:B------:R-:W-:Y:S02]  /*5170*/  @P0 R2UR UR6, R6 ;  /* 0x00000000060602ca */ /* 0x000fe400000e0000 */
[----:B------:R-:W-:Y:S02]  /*5180*/  PRMT R0, RZ, 0x654, R0 ;  /* 0x00000654ff007816 */ /* 0x000fe40000000000 */
[----:B------:R-:W-:Y:S02]  /*5190*/  @P0 R2UR UR5, R8 ;  /* 0x00000000080502ca */ /* 0x000fe400000e0000 */
[----:B------:R2:W-:Y:S03]  /*51a0*/  SYNCS.ARRIVE.TRANS64.RED.A1T0 RZ, [R0+URZ], RZ ;  /* 0x000000ff00ff79a7 */ /* 0x0005e600081004ff */
[----:B------:R-:W-:Y:S04]  /*51b0*/  @UP1 UMOV UR29, UR4 ;  /* 0x00000004001d1c82 */ /* 0x000fe80008000000 */
[----:B------:R-:W-:Y:S04]  /*51c0*/  @UP1 UMOV UR14, UR6 ;  /* 0x00000006000e1c82 */ /* 0x000fe80008000000 */
[----:B------:R-:W-:Y:S01]  /*51d0*/  @UP1 UMOV UR13, UR5 ;  /* 0x00000005000d1c82 */ /* 0x000fe20008000000 */
[----:B------:R-:W-:Y:S05]  /*51e0*/  BRA.U !UP0, `(.L_x_89) ;  /* 0x0000000108a47547 */ /* 0x000fea000b800000 */
[----:B------:R-:W-:Y:S02]  /*51f0*/  UIMAD.WIDE.U32 UR18, UR13, UR43, URZ ;  /* 0x0000002b0d1272a5 */ /* 0x000fe4000f8e00ff */
[----:B------:R-:W-:Y:S02]  /*5200*/  UIMAD.WIDE.U32 UR26, UR14, UR40, URZ ;  /* 0x000000280e1a72a5 */ /* 0x000fe4000f8e00ff */
[----:B------:R-:W-:Y:S02]  /*5210*/  USEL UR4, UR30, UR38, !UP5 ;  /* 0x000000261e047287 */ /* 0x000fe4000e800000 */
[----:B------:R-:W-:Y:S02]  /*5220*/  USEL UR7, UR31, UR44, !UP6 ;  /* 0x0000002c1f077287 */ /* 0x000fe4000f000000 */
[----:B-1----:R-:W-:Y:S02]  /*5230*/  UIMAD.WIDE.U32 UR8, UR4, UR22, URZ ;  /* 0x00000016040872a5 */ /* 0x002fe4000f8e00ff */
[----:B------:R-:W-:Y:S01]  /*5240*/  UIMAD.WIDE.U32 UR10, UR7, UR22, URZ ;  /* 0x00000016070a72a5 */ /* 0x000fe2000f8e00ff */
[----:B------:R-:W-:Y:S02]  /*5250*/  UMOV UR5, UR19 ;  /* 0x0000001300057c82 */ /* 0x000fe40008000000 */
[----:B------:R-:W-:Y:S03]  /*5260*/  USHF.R.U32.HI UR6, URZ, UR46, UR5 ;  /* 0x0000002eff067299 */ /* 0x000fe60008011605 */
[----:B------:R-:W-:Y:S01]  /*5270*/  UMOV UR5, UR27 ;  /* 0x0000001b00057c82 */ /* 0x000fe20008000000 */
[----:B------:R-:W-:Y:S02]  /*5280*/  USEL UR6, UR13, UR6, !UP5 ;  /* 0x000000060d067287 */ /* 0x000fe4000e800000 */
[----:B------:R-:W-:Y:S03]  /*5290*/  USHF.R.U32.HI UR12, URZ, UR41, UR5 ;  /* 0x00000029ff0c7299 */ /* 0x000fe60008011605 */
[----:B------:R-:W-:Y:S02]  /*52a0*/  UMOV UR5, UR9 ;  /* 0x0000000900057c82 */ /* 0x000fe40008000000 */
[----:B------:R-:W-:Y:S03]  /*52b0*/  @UP4 USHF.R.U32.HI UR4, URZ, UR23, UR5 ;  /* 0x00000017ff044299 */ /* 0x000fe60008011605 */
[----:B------:R-:W-:Y:S01]  /*52c0*/  UMOV UR5, UR11 ;  /* 0x0000000b00057c82 */ /* 0x000fe20008000000 */
[----:B------:R-:W-:Y:S02]  /*52d0*/  UIMAD UR4, UR39, UR4, URZ ;  /* 0x00000004270472a4 */ /* 0x000fe4000f8e02ff */
[----:B------:R-:W-:Y:S02]  /*52e0*/  @UP4 USHF.R.U32.HI UR7, URZ, UR23, UR5 ;  /* 0x00000017ff074299 */ /* 0x000fe40008011605 */
[----:B------:R-:W-:Y:S02]  /*52f0*/  UIMAD.WIDE.U32 UR10, UR6, UR22, URZ ;  /* 0x00000016060a72a5 */ /* 0x000fe4000f8e00ff */
[----:B------:R-:W-:Y:S02]  /*5300*/  USEL UR5, UR14, UR12, !UP6 ;  /* 0x0000000c0e057287 */ /* 0x000fe4000f000000 */
[----:B------:R-:W-:Y:S02]  /*5310*/  UIMAD UR8, UR39, UR7, URZ ;  /* 0x00000007270872a4 */ /* 0x000fe4000f8e02ff */
[----:B------:R-:W-:Y:S03]  /*5320*/  UISETP.GE.AND UP0, UPT, UR6, UR4, UPT ;  /* 0x000000040600728c */ /* 0x000fe6000bf06270 */
[----:B------:R-:W-:Y:S01]  /*5330*/  UMOV UR4, UR11 ;  /* 0x0000000b00047c82 */ /* 0x000fe20008000000 */
[----:B------:R-:W-:Y:S02]  /*5340*/  UISETP.GE.OR UP0, UPT, UR5, UR8, UP0 ;  /* 0x000000080500728c */ /* 0x000fe40008706670 */
[----:B------:R-:W-:Y:S02]  /*5350*/  USHF.R.U32.HI UR4, URZ, UR23, UR4 ;  /* 0x00000017ff047299 */ /* 0x000fe40008011604 */
[----:B------:R-:W-:Y:S02]  /*5360*/  UIMAD.WIDE.U32 UR8, UR5, UR22, URZ ;  /* 0x00000016050872a5 */ /* 0x000fe4000f8e00ff */
[----:B------:R-:W-:Y:S04]  /*5370*/  USEL UR10, UR6, UR4, !UP4 ;  /* 0x00000004060a7287 */ /* 0x000fe8000e000000 */
[----:B------:R-:W-:Y:S01]  /*5380*/  UIADD3 UR11, UPT, UPT, -UR10, URZ, URZ ;  /* 0x000000ff0a0b7290 */ /* 0x000fe2000fffe1ff */
[----:B------:R-:W-:Y:S02]  /*5390*/  @!UP0 UMOV UR4, UR9 ;  /* 0x0000000900048c82 */ /* 0x000fe40008000000 */
[----:B------:R-:W-:Y:S02]  /*53a0*/  @!UP0 USHF.R.U32.HI UR4, URZ, UR23, UR4 ;  /* 0x00000017ff048299 */ /* 0x000fe40008011604 */
[----:B------:R-:W-:Y:S02]  /*53b0*/  UIMAD UR8, UR39, UR11, UR6 ;  /* 0x0000000b270872a4 */ /* 0x000fe4000f8e0206 */
[----:B------:R-:W-:Y:S04]  /*53c0*/  @!UP0 USEL UR4, UR5, UR4, !UP4 ;  /* 0x0000000405048287 */ /* 0x000fe8000e000000 */
[----:B------:R-:W-:Y:S02]  /*53d0*/  @!UP0 UIMAD UR8, UR7, UR8, UR4 ;  /* 0x00000008070882a4 */ /* 0x000fe4000f8e0204 */
[----:B------:R-:W-:Y:S02]  /*53e0*/  @!UP0 UIADD3 UR9, UPT, UPT, UR10, -UR4, URZ ;  /* 0x800000040a098290 */ /* 0x000fe4000fffe0ff */
[----:B------:R-:W-:Y:S02]  /*53f0*/  UIADD3 UR4, UPT, UPT, -UR5, URZ, URZ ;  /* 0x000000ff05047290 */ /* 0x000fe4000fffe1ff */
[----:B------:R-:W-:Y:S02]  /*5400*/  UIADD3 UR7, UPT, UPT, -UR6, URZ, URZ ;  /* 0x000000ff06077290 */ /* 0x000fe4000fffe1ff */
[----:B------:R-:W-:Y:S02]  /*5410*/  @!UP0 UIMAD UR6, UR9, UR39, UR5 ;  /* 0x00000027090682a4 */ /* 0x000fe4000f8e0205 */
[----:B------:R-:W-:Y:S02]  /*5420*/  UIMAD UR14, UR15, UR4, UR14 ;  /* 0x000000040f0e72a4 */ /* 0x000fe4000f8e020e */
[----:B------:R-:W-:Y:S01]  /*5430*/  UIMAD UR13, UR42, UR7, UR13 ;  /* 0x000000072a0d72a4 */ /* 0x000fe2000f8e020d */
[----:B------:R-:W-:Y:S02]  /*5440*/  @!UP0 UMOV UR5, UR8 ;  /* 0x0000000800058c82 */ /* 0x000fe40008000000 */
[----:B------:R-:W-:Y:S02]  /*5450*/  UIMAD UR14, UR5, UR15, UR14 ;  /* 0x0000000f050e72a4 */ /* 0x000fe4000f8e020e */
[----:B------:R-:W-:Y:S11]  /*5460*/  UIMAD UR13, UR6, UR42, UR13 ;  /* 0x0000002a060d72a4 */ /* 0x000ff6000f8e020d */
[----:B------:R-:W-:Y:S01]  /*5470*/  @!UPT UIADD3 URZ, UPT, UPT, URZ, URZ, URZ ;  /* 0x000000fffffff290 */ /* 0x000fe2000fffe0ff */
.L_x_89:
[----:B------:R-:W3:Y:S01]  /*5480*/  @!UP2 LDCU.128 UR8, c[0x0][0xb10] ;  /* 0x00016200ff08a7ac */ /* 0x000ee20008000c00 */
[C---:B----4-:R-:W-:Y:S02]  /*5490*/  ISETP.NE.U32.AND P1, PT, R4.reuse, RZ, PT ;  /* 0x000000ff0400720c */ /* 0x050fe40003f25070 */
[----:B------:R-:W-:Y:S02]  /*54a0*/  ISETP.NE.U32.AND P0, PT, R4, RZ, PT ;  /* 0x000000ff0400720c */ /* 0x000fe40003f05070 */
[C---:B------:R-:W-:Y:S02]  /*54b0*/  ISETP.NE.AND.EX P1, PT, R5.reuse, RZ, PT, P1 ;  /* 0x000000ff0500720c */ /* 0x040fe40003f25310 */
[----:B------:R-:W-:Y:S01]  /*54c0*/  ISETP.NE.AND.EX P0, PT, R5, RZ, PT, P0 ;  /* 0x000000ff0500720c */ /* 0x000fe20003f05300 */
[----:B------:R-:W4:Y:S01]  /*54d0*/  @!UP2 LDCU UR5, c[0x0][0xb0c] ;  /* 0x00016180ff05a7ac */ /* 0x000f220008000800 */
[----:B------:R-:W-:Y:S01]  /*54e0*/  SHF.L.U32 R9, R15, 0x1f, RZ ;  /* 0x0000001f0f097819 */ /* 0x000fe200000006ff */
[----:B------:R-:W-:Y:S02]  /*54f0*/  USHF.L.U32 UR35, UR16, 0x7, URZ ;  /* 0x0000000710237899 */ /* 0x000fe400080006ff */
[----:B------:R-:W-:Y:S02]  /*5500*/  USHF.L.U32 UR34, UR20, 0x6, URZ ;  /* 0x0000000614227899 */ /* 0x000fe400080006ff */
[----:B---3--:R-:W-:Y:S07]  /*5510*/  UIMAD.WIDE.U32 UR6, UR14, UR8, URZ ;  /* 0x000000080e0672a5 */ /* 0x008fee000f8e00ff */
[----:B------:R-:W-:Y:S01]  /*5520*/  @!UP2 UMOV UR4, UR7 ;  /* 0x000000070004ac82 */ /* 0x000fe20008000000 */
[----:B----4-:R-:W-:Y:S02]  /*5530*/  @!UP2 UISETP.NE.AND UP0, UPT, UR5, 0x1, UPT ;  /* 0x000000010500a88c */ /* 0x010fe4000bf05270 */
[----:B------:R-:W-:Y:S02]  /*5540*/  @!UP2 USHF.R.U32.HI UR4, URZ, UR9, UR4 ;  /* 0x00000009ff04a299 */ /* 0x000fe40008011604 */
[----:B------:R-:W-:Y:S02]  /*5550*/  UIMAD.WIDE.U32 UR6, UR13, UR11, URZ ;  /* 0x0000000b0d0672a5 */ /* 0x000fe4000f8e00ff */
[----:B------:R-:W-:Y:S02]  /*5560*/  @!UP2 USEL UR8, UR14, UR4, !UP0 ;  /* 0x000000040e08a287 */ /* 0x000fe4000c000000 */
[----:B------:R-:W-:Y:S03]  /*5570*/  @!UP2 UISETP.NE.AND UP0, UPT, UR10, 0x1, UPT ;  /* 0x000000010a00a88c */ /* 0x000fe6000bf05270 */
[----:B------:R-:W-:Y:S02]  /*5580*/  @!UP2 UMOV UR6, UR7 ;  /* 0x000000070006ac82 */ /* 0x000fe40008000000 */
[----:B------:R-:W3:Y:S02]  /*5590*/  @!UP2 LDCU UR4, c[0x0][0xb20] ;  /* 0x00016400ff04a7ac */ /* 0x000ee40008000800 */
[----:B---3--:R-:W-:Y:S04]  /*55a0*/  @!UP2 USHF.R.U32.HI UR6, URZ, UR4, UR6 ;  /* 0x00000004ff06a299 */ /* 0x008fe80008011606 */
[----:B------:R-:W-:Y:S04]  /*55b0*/  @!UP2 USEL UR6, UR13, UR6, !UP0 ;  /* 0x000000060d06a287 */ /* 0x000fe8000c000000 */
[----:B------:R-:W-:Y:S02]  /*55c0*/  @!UP2 UIADD3 UR4, UPT, UPT, -UR8, UR6, URZ ;  /* 0x000000060804a290 */ /* 0x000fe4000fffe1ff */
[----:B------:R-:W-:Y:S02]  /*55d0*/  @!UP2 UIADD3 UR6, UPT, UPT, UR8, -UR6, URZ ;  /* 0x800000060806a290 */ /* 0x000fe4000fffe0ff */
[----:B------:R-:W-:Y:S02]  /*55e0*/  @!UP2 UIMAD UR14, UR4, UR5, UR14 ;  /* 0x00000005040ea2a4 */ /* 0x000fe4000f8e020e */
[----:B------:R-:W-:Y:S01]  /*55f0*/  @!UP2 UIMAD UR13, UR6, UR10, UR13 ;  /* 0x0000000a060da2a4 */ /* 0x000fe2000f8e020d */
[----:B------:R-:W-:Y:S11]  /*5600*/  BRA.U UP3, `(.L_x_90) ;  /* 0x0000000103107547 */ /* 0x000ff6000b800000 */
[----:B--2---:R-:W-:Y:S04]  /*5610*/  MOV R0, UR45 ;  /* 0x0000002d00007c02 */ /* 0x004fe80008000f00 */
[----:B------:R-:W-:Y:S04]  /*5620*/  SHF.L.U32 R11, R0, 0x1f, RZ ;  /* 0x0000001f000b7819 */ /* 0x000fe800000006ff */
[----:B------:R-:W2:Y:S02]  /*5630*/  SYNCS.PHASECHK.TRANS64.TRYWAIT P2, [UR21+0x68], R11 ;  /* 0x0000680bff0075a7 */ /* 0x000ea40008041115 */
[----:B--2---:R-:W-:Y:S05]  /*5640*/  @!P2 BRA `(.L_x_91) ;  /* 0x000000480048a947 */ /* 0x004fea0003800000 */
.L_x_90:
[----:B------:R-:W-:Y:S05]  /*5650*/  @!P1 BRA `(.L_x_92) ;  /* 0x0000000000309947 */ /* 0x000fea0003800000 */
[----:B------:R-:W-:Y:S01]  /*5660*/  ISETP.NE.U32.AND P1, PT, R2, RZ, PT ;  /* 0x000000ff0200720c */ /* 0x000fe20003f25070 */
[----:B------:R-:W3:Y:S01]  /*5670*/  LDCU.64 UR4, c[0x0][0x358] ;  /* 0x00006b00ff0477ac */ /* 0x000ee20008000a00 */
[----:B------:R-:W-:Y:S02]  /*5680*/  IMAD.MOV.U32 R56, RZ, RZ, 0x1 ;  /* 0x00000001ff387424 */ /* 0x000fe400078e00ff */
[----:B------:R-:W-:Y:S11]  /*5690*/  ISETP.NE.AND.EX P1, PT, R3, RZ, PT, P1 ;  /* 0x000000ff0300720c */ /* 0x000ff60003f25310 */
[----:B------:R-:W-:Y:S02]  /*56a0*/  @!UPT UIADD3 URZ, UPT, UPT, URZ, URZ, URZ ;  /* 0x000000fffffff290 */ /* 0x000fe4000fffe0ff */
[----:B--2---:R-:W2:Y:S01]  /*56b0*/  @P1 LDC.64 R10, c[0x0][0x888] ;  /* 0x00022200ff0a1b82 */ /* 0x004ea20000000a00 */
[----:B------:R-:W-:Y:S04]  /*56c0*/  @P1 IMAD R0, R4, UR60, RZ ;  /* 0x0000003c04001c24 */ /* 0x000fe8000f8e02ff */
[----:B--2---:R-:W-:Y:S04]  /*56d0*/  @P1 IMAD.WIDE R10, R0, 0x4, R10 ;  /* 0x00000004000a1825 */ /* 0x004fe800078e020a */
[----:B------:R-:W-:Y:S01]  /*56e0*/  HFMA2 R0, -RZ, RZ, 0, 5.9604644775390625e-08 ;  /* 0x00000001ff007431 */ /* 0x000fe200000001ff */
[----:B---3-5:R3:W5:Y:S04]  /*56f0*/  @P1 LDG.E R27, desc[UR4][R10.64] ;  /* 0x000000040a1b1981 */ /* 0x028768000c1e1900 */
[----:B------:R-:W-:Y:S01]  /*5700*/  @!P1 PRMT R56, R0, 0x7610, R56 ;  /* 0x0000761000389816 */ /* 0x000fe20000000038 */
[----:B---3--:R-:W4:Y:S06]  /*5710*/  @!P1 LDC R27, c[0x0][0x880] ;  /* 0x00022000ff1b9b82 */ /* 0x008f2c0000000800 */
.L_x_92:
[----:B----45:R-:W-:Y:S01]  /*5720*/  @!P0 FSETP.EQ.AND P1, PT, R27, RZ, PT ;  /* 0x000000ff1b00820b */ /* 0x030fe20003f22000 */
[----:B------:R-:W-:Y:S01]  /*5730*/  @!UPT UIADD3 URZ, UPT, UPT, URZ, URZ, URZ ;  /* 0x000000fffffff290 */ /* 0x000fe2000fffe0ff */
[----:B------:R-:W-:Y:S11]  /*5740*/  @!P0 BRA `(.L_x_93) ;  /* 0x0000000000188947 */ /* 0x000ff60003800000 */
[----:B------:R-:W-:Y:S02]  /*5750*/  LOP3.LUT P0, RZ, R56, 0xff, RZ, 0xc0, !PT ;  /* 0x000000ff38ff7812 */ /* 0x000fe4000780c0ff */
[----:B------:R-:W-:Y:S04]  /*5760*/  ISETP.NE.U32.AND P1, PT, R2, RZ, PT ;  /* 0x000000ff0200720c */ /* 0x000fe80003f25070 */
[----:B------:R-:W-:Y:S04]  /*5770*/  ISETP.NE.AND.EX P1, PT, R3, RZ, PT, P1 ;  /* 0x000000ff0300720c */ /* 0x000fe80003f25310 */
[----:B------:R-:W-:Y:S03]  /*5780*/  PLOP3.LUT P1, PT, P1, PT, PT, 0x8, 0x80 ;  /* 0x000000000080781c */ /* 0x000fe60000f2e170 */
[----:B------:R-:W-:Y:S11]  /*5790*/  @P0 FSETP.EQ.AND P1, PT, R27, RZ, PT ;  /* 0x000000ff1b00020b */ /* 0x000ff60003f22000 */
[----:B------:R-:W-:Y:S02]  /*57a0*/  @!UPT UIADD3 URZ, UPT, UPT, URZ, URZ, URZ ;  /* 0x000000fffffff290 */ /* 0x000fe4000fffe0ff */
.L_x_93:
[----:B------:R-:W3:Y:S01]  /*57b0*/  SYNCS.PHASECHK.TRANS64.TRYWAIT P2, [UR21+0x40], R9 ;  /* 0x00004009ff0075a7 */ /* 0x000ee20008041115 */
[----:B------:R-:W-:Y:S04]  /*57c0*/  ELECT P0, URZ, PT ;  /* 0x0000000000ff782f */ /* 0x000fe80003800000 */
[----:B------:R-:W-:Y:S11]  /*57d0*/  PLOP3.LUT P1, PT, P1, P0, PT, 0xf2, 0x2f ;  /* 0x00000000002f781c */ /* 0x000ff60000f21e72 */
[----:B------:R-:W-:Y:S02]  /*57e0*/  @!UPT UIADD3 URZ, UPT, UPT, URZ, URZ, URZ ;  /* 0x000000fffffff290 */ /* 0x000fe4000fffe0ff */
[----:B------:R-:W-:Y:S05]  /*57f0*/  @!P1 IADD3 R8, P0, PT, R16, 0x580, RZ ;  /* 0x0000058010089810 */ /* 0x000fea0007f1e0ff */
[----:B------:R-:W-:Y:S01]  /*5800*/  @!P1 IMAD.X R6, RZ, RZ, R17, P0 ;  /* 0x000000ffff069224 */ /* 0x000fe200000e0611 */
[----:B---3--:R-:W-:Y:S07]  /*5810*/  @!P2 BRA `(.L_x_94) ;  /* 0x0000004400eca947 */ /* 0x008fee0003800000 */
.L_x_180:
[----:B------:R-:W-:Y:S01]  /*5820*/  @!P1 R2UR UR5, R8 ;  /* 0x00000000080592ca */ /* 0x000fe200000e0000 */
[----:B------:R-:W-:Y:S01]  /*5830*/  VOTEU.ALL UP0, P1 ;  /* 0x0000000000ff7886 */ /* 0x000fe20000800000 */
[----:B------:R-:W-:Y:S01]  /*5840*/  @!P1 R2UR UR4, R6 ;  /* 0x00000000060492ca */ /* 0x000fe200000e0000 */
[----:B--2---:R-:W-:Y:S01]  /*5850*/  @!P1 IMAD.MOV.U32 R0, RZ, RZ, 0x2000 ;  /* 0x00002000ff009424 */ /* 0x004fe200078e00ff */
[----:B------:R-:W-:Y:S01]  /*5860*/  UMOV UR8, 0x0 ;  /* 0x0000000000087882 */ /* 0x000fe20000000000 */
[----:B------:R-:W-:Y:S01]  /*5870*/  UMOV UR9, 0x10000000 ;  /* 0x1000000000097882 */ /* 0x000fe20000000000 */
[----:B------:R-:W-:Y:S01]  /*5880*/  @!UP0 UIADD3 UR32, UPT, UPT, UR21, 0x200, URZ ;  /* 0x0000020015208890 */ /* 0x000fe2000fffe0ff */
[----:B------:R-:W-:Y:S01]  /*5890*/  @!P1 IADD3 R8, P0, PT, R16, 0x580, RZ ;  /* 0x0000058010089810 */ /* 0x000fe20007f1e0ff */
[----:B------:R-:W-:Y:S01]  /*58a0*/  VOTEU.ALL UP0, P1 ;  /* 0x0000000000ff7886 */ /* 0x000fe20000800000 */
[----:B------:R-:W-:Y:S01]  /*58b0*/  UMOV UR36, UR60 ;  /* 0x0000003c00247c82 */ /* 0x000fe20008000000 */
[----:B------:R-:W-:Y:S02]  /*58c0*/  UPRMT UR6, UR61, 0x654, UR33 ;  /* 0x000006543d067896 */ /* 0x000fe40008000021 */
[----:B------:R-:W-:Y:S02]  /*58d0*/  @!P1 IMAD.X R6, RZ, RZ, R17, P0 ;  /* 0x000000ffff069224 */ /* 0x000fe400000e0611 */
[----:B------:R-:W-:Y:S02]  /*58e0*/  IMAD.U32 R10, RZ, RZ, UR5 ;  /* 0x00000005ff0a7e24 */ /* 0x000fe4000f8e00ff */
[----:B------:R-:W-:Y:S03]  /*58f0*/  IMAD.U32 R11, RZ, RZ, UR4 ;  /* 0x00000004ff0b7e24 */ /* 0x000fe6000f8e00ff */
[----:B------:R-:W-:Y:S02]  /*5900*/  @!P1 R2UR UR4, R10 ;  /* 0x000000000a0492ca */ /* 0x000fe400000e0000 */
[----:B------:R-:W-:Y:S11]  /*5910*/  @!P1 R2UR UR5, R11 ;  /* 0x000000000b0592ca */ /* 0x000ff600000e0000 */
[----:B------:R-:W-:Y:S02]  /*5920*/  @!UPT UIADD3 URZ, UPT, UPT, URZ, URZ, URZ ;  /* 0x000000fffffff290 */ /* 0x000fe4000fffe0ff */
[----:B------:R2:W-:Y:S01]  /*5930*/  @!UP0 UTMALDG.3D [UR32], [UR4], desc[UR8] ;  /* 0x00000820040085b4 */ /* 0x0005e20008011000 */
[----:B------:R2:W-:Y:S01]  /*5940*/  @!P1 SYNCS.ARRIVE.TRANS64.RED.A0TR RZ, [UR21+0x20], R0 ;  /* 0x00002000ffff99a7 */ /* 0x0005e20008300415 */
[----:B------:R-:W-:Y:S01]  /*5950*/  SYNCS.ARRIVE.TRANS64.RED.A1T0 RZ, [UR6], RZ ;  /* 0x000000ffffff79a7 */ /* 0x000fe20008100406 */
[----:B------:R-:W3:Y:S02]  /*5960*/  SYNCS.PHASECHK.TRANS64.TRYWAIT P2, [UR21+0x48], R9 ;  /* 0x00004809ff0075a7 */ /* 0x000ee40008041115 */
[----:B--23--:R-:W-:Y:S05]  /*5970*/  @!P2 BRA `(.L_x_95) ;  /* 0x0000004400aca947 */ /* 0x00cfea0003800000 */
.L_x_182:
        /* <DEDUP_REMOVED lines=8> */
[----:B------:R-:W-:Y:S01]  /*5a00*/  @!UP0 UIADD3 UR24, UPT, UPT, UR21, 0x2200, URZ ;  /* 0x0000220015188890 */ /* 0x000fe2000fffe0ff */
[----:B------:R-:W-:Y:S01]  /*5a10*/  VOTEU.ALL UP0, P1 ;  /* 0x0000000000ff7886 */ /* 0x000fe20000800000 */
[----:B------:R-:W-:Y:S01]  /*5a20*/  UMOV UR27, UR35 ;  /* 0x00000023001b7c82 */ /* 0x000fe20008000000 */
[----:B------:R-:W-:Y:S02]  /*5a30*/  UMOV UR28, UR60 ;  /* 0x0000003c001c7c82 */ /* 0x000fe40008000000 */
[----:B------:R-:W-:Y:S01]  /*5a40*/  IMAD.U32 R10, RZ, RZ, UR5 ;  /* 0x00000005ff0a7e24 */ /* 0x000fe2000f8e00ff */
[----:B------:R-:W-:Y:S01]  /*5a50*/  UPRMT UR6, UR61, 0x654, UR25 ;  /* 0x000006543d067896 */ /* 0x000fe20008000019 */
[----:B------:R-:W-:Y:S02]  /*5a60*/  IMAD.U32 R11, RZ, RZ, UR4 ;  /* 0x00000004ff0b7e24 */ /* 0x000fe4000f8e00ff */
[----:B------:R-:W-:Y:S01]  /*5a70*/  @!P1 IMAD.X R6, RZ, RZ, R17, P0 ;  /* 0x000000ffff069224 */ /* 0x000fe200000e0611 */
        /* <DEDUP_REMOVED lines=8> */
.L_x_184:
[----:B------:R-:W-:Y:S01]  /*5b00*/  @!P1 R2UR UR5, R8 ;  /* 0x00000000080592ca */ /* 0x000fe200000e0000 */
[----:B------:R-:W-:Y:S01]  /*5b10*/  VOTEU.ALL UP0, P1 ;  /* 0x0000000000ff7886 */ /* 0x000fe20000800000 */
[----:B------:R-:W-:Y:S01]  /*5b20*/  @!P1 R2UR UR4, R6 ;  /* 0x00000000060492ca */ /* 0x000fe200000e0000 */
[----:B--2---:R-:W-:Y:S01]  /*5b30*/  @!P1 IMAD.MOV.U32 R0, RZ, RZ, 0x2000 ;  /* 0x00002000ff009424 */ /* 0x004fe200078e00ff */
[----:B------:R-:W-:Y:S01]  /*5b40*/  UMOV UR8, 0x0 ;  /* 0x0000000000087882 */ /* 0x000fe20000000000 */
[----:B------:R-:W-:Y:S01]  /*5b50*/  UMOV UR9, 0x10000000 ;  /* 0x1000000000097882 */ /* 0x000fe20000000000 */
[----:B------:R-:W-:Y:S01]  /*5b60*/  @!UP0 UIADD3 UR18, UPT, UPT, UR34, 0x20, URZ ;  /* 0x0000002022128890 */ /* 0x000fe2000fffe0ff */
[----:B------:R-:W-:Y:S01]  /*5b70*/  VIADD R14, R14, 0x1 ;  /* 0x000000010e0e7836 */ /* 0x000fe20000000000 */
[----:B------:R-:W-:Y:S01]  /*5b80*/  @!UP0 UIADD3 UR16, UPT, UPT, UR21, 0x4200, URZ ;  /* 0x0000420015108890 */ /* 0x000fe2000fffe0ff */
[----:B------:R-:W-:Y:S01]  /*5b90*/  VOTEU.ALL UP0, P1 ;  /* 0x0000000000ff7886 */ /* 0x000fe20000800000 */
[----:B------:R-:W-:Y:S01]  /*5ba0*/  UMOV UR19, UR35 ;  /* 0x0000002300137c82 */ /* 0x000fe20008000000 */
[----:B------:R-:W-:Y:S02]  /*5bb0*/  UMOV UR20, UR60 ;  /* 0x0000003c00147c82 */ /* 0x000fe40008000000 */
[----:B------:R-:W-:Y:S01]  /*5bc0*/  IMAD.U32 R10, RZ, RZ, UR5 ;  /* 0x00000005ff0a7e24 */ /* 0x000fe2000f8e00ff */
[----:B------:R-:W-:Y:S01]  /*5bd0*/  UPRMT UR6, UR61, 0x654, UR17 ;  /* 0x000006543d067896 */ /* 0x000fe20008000011 */
        /* <DEDUP_REMOVED lines=9> */
.L_x_186:
[----:B------:R-:W-:Y:S01]  /*5c70*/  @!P1 IADD3 R6, P0, PT, R16, 0x580, RZ ;  /* 0x0000058010069810 */ /* 0x000fe20007f1e0ff */
[----:B------:R-:W-:Y:S01]  /*5c80*/  VOTEU.ALL UP0, P1 ;  /* 0x0000000000ff7886 */ /* 0x000fe20000800000 */
[----:B------:R-:W-:Y:S01]  /*5c90*/  UMOV UR6, 0x0 ;  /* 0x0000000000067882 */ /* 0x000fe20000000000 */
[----:B------:R-:W-:Y:S01]  /*5ca0*/  UMOV UR7, 0x10000000 ;  /* 0x1000000000077882 */ /* 0x000fe20000000000 */
[----:B------:R-:W-:Y:S01]  /*5cb0*/  @!P1 R2UR UR5, R6 ;  /* 0x00000000060592ca */ /* 0x000fe200000e0000 */
[----:B--2---:R-:W-:Y:S01]  /*5cc0*/  @!P1 IMAD.X R0, RZ, RZ, R17, P0 ;  /* 0x000000ffff009224 */ /* 0x004fe200000e0611 */
[----:B------:R-:W-:Y:S01]  /*5cd0*/  @!UP0 UIADD3 UR10, UPT, UPT, UR34, 0x30, URZ ;  /* 0x00000030220a8890 */ /* 0x000fe2000fffe0ff */
[----:B------:R-:W-:Y:S01]  /*5ce0*/  R2UR UR18, R58 ;  /* 0x000000003a1272ca */ /* 0x000fe200000e0000 */
[----:B------:R-:W-:Y:S01]  /*5cf0*/  @!UP0 UIADD3 UR8, UPT, UPT, UR21, 0x6200, URZ ;  /* 0x0000620015088890 */ /* 0x000fe2000fffe0ff */
[----:B------:R-:W-:Y:S01]  /*5d00*/  R2UR UR16, R59 ;  /* 0x000000003b1072ca */ /* 0x000fe200000e0000 */
[----:B------:R-:W-:Y:S01]  /*5d10*/  @!UP0 UIADD3 UR9, UPT, UPT, UR21, 0x38, URZ ;  /* 0x0000003815098890 */ /* 0x000fe2000fffe0ff */
[----:B------:R-:W-:Y:S01]  /*5d20*/  @!P1 R2UR UR4, R0 ;  /* 0x00000000000492ca */ /* 0x000fe200000e0000 */
[----:B------:R-:W-:Y:S01]  /*5d30*/  VOTEU.ALL UP0, P1 ;  /* 0x0000000000ff7886 */ /* 0x000fe20000800000 */
[----:B------:R-:W-:Y:S01]  /*5d40*/  UMOV UR11, UR35 ;  /* 0x00000023000b7c82 */ /* 0x000fe20008000000 */
[----:B------:R-:W-:Y:S01]  /*5d50*/  UMOV UR12, UR60 ;  /* 0x0000003c000c7c82 */ /* 0x000fe20008000000 */
[C---:B------:R-:W-:Y:S01]  /*5d60*/  ISETP.NE.AND P0, PT, R14.reuse, 0x2, PT ;  /* 0x000000020e00780c */ /* 0x040fe20003f05270 */
[----:B------:R-:W-:Y:S01]  /*5d70*/  UPLOP3.LUT UP3, UPT, UPT, UPT, UPT, 0x80, 0x8 ;  /* 0x000000000008789c */ /* 0x000fe20003f6f070 */
[----:B------:R-:W-:Y:S01]  /*5d80*/  IMAD.U32 R8, RZ, RZ, UR5 ;  /* 0x00000005ff087e24 */ /* 0x000fe2000f8e00ff */
[----:B------:R-:W-:Y:S01]  /*5d90*/  LOP3.LUT R15, R15, 0x1, RZ, 0x3c, !PT ;  /* 0x000000010f0f7812 */ /* 0x000fe200078e3cff */
[----:B------:R-:W-:Y:S01]  /*5da0*/  UMOV UR60, UR29 ;  /* 0x0000001d003c7c82 */ /* 0x000fe20008000000 */
[----:B------:R-:W-:Y:S01]  /*5db0*/  SEL R0, RZ, 0x1, P0 ;  /* 0x00000001ff007807 */ /* 0x000fe20000000000 */
[----:B------:R-:W-:Y:S01]  /*5dc0*/  UIADD3 UR20, UPT, UPT, UR13, UR18, URZ ;  /* 0x000000120d147290 */ /* 0x000fe2000fffe0ff */
[----:B------:R-:W-:Y:S01]  /*5dd0*/  SEL R14, R14, RZ, P0 ;  /* 0x000000ff0e0e7207 */ /* 0x000fe20000000000 */
[----:B------:R-:W-:Y:S01]  /*5de0*/  UIADD3 UR16, UPT, UPT, UR14, UR16, URZ ;  /* 0x000000100e107290 */ /* 0x000fe2000fffe0ff */
[----:B------:R-:W-:Y:S01]  /*5df0*/  IMAD.U32 R9, RZ, RZ, UR4 ;  /* 0x00000004ff097e24 */ /* 0x000fe2000f8e00ff */
[----:B------:R-:W-:Y:S02]  /*5e00*/  @!P1 R2UR UR4, R8 ;  /* 0x00000000080492ca */ /* 0x000fe400000e0000 */
[----:B------:R-:W-:Y:S02]  /*5e10*/  LOP3.LUT R13, R13, R0, RZ, 0x3c, !PT ;  /* 0x000000000d0d7212 */ /* 0x000fe400078e3cff */
[----:B------:R-:W-:Y:S11]  /*5e20*/  @!P1 R2UR UR5, R9 ;  /* 0x00000000090592ca */ /* 0x000ff600000e0000 */
[----:B------:R-:W-:Y:S02]  /*5e30*/  @!UPT UIADD3 URZ, UPT, UPT, URZ, URZ, URZ ;  /* 0x000000fffffff290 */ /* 0x000fe4000fffe0ff */
[----:B------:R2:W-:Y:S01]  /*5e40*/  @!UP0 UTMALDG.3D [UR8], [UR4], desc[UR6] ;  /* 0x00000608040085b4 */ /* 0x0005e20008011000 */
[----:B------:R2:W-:Y:S01]  /*5e50*/  @!P1 SYNCS.ARRIVE.TRANS64.RED.A0TR RZ, [UR21+0x38], R7 ;  /* 0x00003807ffff99a7 */ /* 0x0005e20008300415 */
[----:B------:R-:W-:Y:S01]  /*5e60*/  SYNCS.ARRIVE.TRANS64.RED.A1T0 RZ, [UR37], RZ ;  /* 0x000000ffffff79a7 */ /* 0x000fe20008100425 */
[----:B------:R-:W-:Y:S05]  /*5e70*/  BRA.U UP1, `(.L_x_98) ;  /* 0xfffffff101607547 */ /* 0x000fea000b83ffff */
[----:B------:R-:W-:-:S04]  /*5e80*/  SHF.L.U32 R3, R15, 0x1f, RZ ;  /* 0x0000001f0f037819 */ /* 0x000fc800000006ff */
[----:B------:R-:W3:Y:S02]  /*5e90*/  SYNCS.PHASECHK.TRANS64.TRYWAIT P0, [UR21+0x40], R3 ;  /* 0x00004003ff0075a7 */ /* 0x000ee40008001115 */
[----:B---3--:R-:W-:Y:S05]  /*5ea0*/  @!P0 BRA `(.L_x_99) ;  /* 0x0000004000a88947 */ /* 0x008fea0003800000 */
.L_x_188:
[----:B------:R-:W4:Y:S02]  /*5eb0*/  SYNCS.PHASECHK.TRANS64.TRYWAIT P0, [UR21+0x48], R3 ;  /* 0x00004803ff0075a7 */ /* 0x000f240008001115 */
[----:B----4-:R-:W-:Y:S05]  /*5ec0*/  @!P0 BRA `(.L_x_100) ;  /* 0x0000004000b88947 */ /* 0x010fea0003800000 */
.L_x_190:
[----:B------:R-:W4:Y:S02]  /*5ed0*/  SYNCS.PHASECHK.TRANS64.TRYWAIT P0, [UR21+0x50], R3 ;  /* 0x00005003ff0075a7 */ /* 0x000f240008001115 */
[----:B----4-:R-:W-:Y:S05]  /*5ee0*/  @!P0 BRA `(.L_x_101) ;  /* 0x0000004000c88947 */ /* 0x010fea0003800000 */
.L_x_192:
[----:B---3--:R-:W-:-:S07]  /*5ef0*/  MOV R0, UR21 ;  /* 0x0000001500007c02 */ /* 0x008fce0008000f00 */
.L_x_102:
[----:B---3--:R-:W-:-:S04]  /*5f00*/  SHF.L.U32 R3, R15, 0x1f, RZ ;  /* 0x0000001f0f037819 */ /* 0x008fc800000006ff */
[----:B------:R3:W4:Y:S03]  /*5f10*/  SYNCS.PHASECHK.TRANS64.TRYWAIT P0, [R0+URZ+0x58], R3 ;  /* 0x00005803000075a7 */ /* 0x00072600080011ff */
[----:B----4-:R-:W-:Y:S05]  /*5f20*/  @!P0 NANOSLEEP.SYNCS 0x989680 ;  /* 0x009896800000895d */ /* 0x010fea0003900000 */
[----:B------:R-:W4:Y:S02]  /*5f30*/  @!P0 SYNCS.PHASECHK.TRANS64 P0, [R0+URZ+0x58], R3 ;  /* 0x00005803000085a7 */ /* 0x000f2400080010ff */
[----:B-12-4-:R-:W-:Y:S05]  /*5f40*/  @P0 EXIT ;  /* 0x000000000000094d */ /* 0x016fea0003800000 */
[----:B------:R-:W-:Y:S05]  /*5f50*/  BRA `(.L_x_102) ;  /* 0xfffffffc00e87947 */ /* 0x000fea000383ffff */
.L_x_87:
[----:B------:R-:W-:-:S06]  /*5f60*/  UISETP.GE.AND UP0, UPT, UR18, 0x4, UPT ;  /* 0x000000041200788c */ /* 0x000fcc000bf06270 */
[----:B------:R-:W-:-:S13]  /*5f70*/  PLOP3.LUT P0, PT, PT, PT, UP0, 0x80, 0x8 ;  /* 0x000000000008781c */ /* 0x000fda0003f0f008 */
[----:B------:R-:W-:Y:S05]  /*5f80*/  @!P0 EXIT ;  /* 0x000000000000894d */ /* 0x000fea0003800000 */
[----:B------:R-:W-:Y:S01]  /*5f90*/  BAR.SYNC.DEFER_BLOCKING 0x6, 0xa0 ;  /* 0x0182800000007b1d */ /* 0x000fe20000010000 */
[C---:B------:R-:W-:Y:S01]  /*5fa0*/  IMAD.SHL.U32 R2, R70.reuse, 0x10, RZ ;  /* 0x0000001046027824 */ /* 0x040fe200078e00ff */
[C---:B------:R-:W-:Y:S01]  /*5fb0*/  SHF.L.U32 R23, R70.reuse, 0x10, RZ ;  /* 0x0000001046177819 */ /* 0x040fe200000006ff */
[C---:B------:R-:W-:Y:S01]  /*5fc0*/  IMAD.SHL.U32 R69, R70.reuse, 0x2, RZ ;  /* 0x0000000246457824 */ /* 0x040fe200078e00ff */
[----:B------:R-:W-:Y:S01]  /*5fd0*/  LOP3.LUT R71, R70, 0x60, RZ, 0xc0, !PT ;  /* 0x0000006046477812 */ /* 0x000fe200078ec0ff */
[----:B------:R-:W-:Y:S01]  /*5fe0*/  HFMA2 R62, -RZ, RZ, 0, 0 ;  /* 0x00000000ff3e7431 */ /* 0x000fe200000001ff */
[----:B------:R-:W-:Y:S02]  /*5ff0*/  UMOV UR43, 0x400 ;  /* 0x00000400002b7882 */ /* 0x000fe40000000000 */
[----:B------:R-:W1:Y:S01]  /*6000*/  LDC.64 R54, c[0x0][0x8b0] ;  /* 0x00022c00ff367b82 */ /* 0x000e620000000a00 */
[----:B------:R-:W-:Y:S01]  /*6010*/  ULEA UR43, UR61, UR43, 0x18 ;  /* 0x0000002b3d2b7291 */ /* 0x000fe2000f8ec0ff */
[----:B------:R-:W-:Y:S01]  /*6020*/  LOP3.LUT R6, R2, 0x60, RZ, 0xc0, !PT ;  /* 0x0000006002067812 */ /* 0x000fe200078ec0ff */
[----:B------:R-:W2:Y:S01]  /*6030*/  LDCU.64 UR6, c[0x0][0x890] ;  /* 0x00011200ff0677ac */ /* 0x000ea20008000a00 */
[----:B------:R-:W-:Y:S01]  /*6040*/  LOP3.LUT R68, R70, 0x2, RZ, 0xc0, !PT ;  /* 0x0000000246447812 */ /* 0x000fe200078ec0ff */
[----:B------:R-:W-:Y:S01]  /*6050*/  IMAD.MOV.U32 R66, RZ, RZ, 0x1 ;  /* 0x00000001ff427424 */ /* 0x000fe200078e00ff */
[----:B------:R-:W-:Y:S01]  /*6060*/  LOP3.LUT R69, R6, 0xc, R69, 0xf8, !PT ;  /* 0x0000000c06457812 */ /* 0x000fe200078ef845 */
[----:B------:R-:W-:Y:S01]  /*6070*/  UIADD3 UR4, UPT, UPT, UR43, 0x200, URZ ;  /* 0x000002002b047890 */ /* 0x000fe2000fffe0ff */
[----:B------:R-:W3:Y:S01]  /*6080*/  LDC.64 R52, c[0x0][0x8a8] ;  /* 0x00022a00ff347b82 */ /* 0x000ee20000000a00 */
[----:B------:R-:W-:Y:S01]  /*6090*/  LOP3.LUT R23, R23, 0x600000, RZ, 0xc0, !PT ;  /* 0x0060000017177812 */ /* 0x000fe200078ec0ff */
[----:B------:R-:W-:Y:S01]  /*60a0*/  IMAD.MOV.U32 R22, RZ, RZ, RZ ;  /* 0x000000ffff167224 */ /* 0x000fe200078e00ff */
[----:B------:R-:W-:-:S02]  /*60b0*/  LOP3.LUT R69, R69, 0x790, R2, 0xf8, !PT ;  /* 0x0000079045457812 */ /* 0x000fc400078ef802 */
[----:B------:R-:W-:Y:S01]  /*60c0*/  CS2R R64, SRZ ;  /* 0x0000000000407805 */ /* 0x000fe2000001ff00 */
[----:B------:R-:W-:Y:S01]  /*60d0*/  IMAD.U32 R60, RZ, RZ, UR4 ;  /* 0x00000004ff3c7e24 */ /* 0x000fe2000f8e00ff */
[----:B------:R-:W-:Y:S01]  /*60e0*/  LOP3.LUT R70, R70, 0x4, RZ, 0xc0, !PT ;  /* 0x0000000446467812 */ /* 0x000fe200078ec0ff */
[----:B------:R-:W4:Y:S01]  /*60f0*/  LDCU UR58, c[0x0][0x370] ;  /* 0x00006e00ff3a77ac */ /* 0x000f220008000800 */
[----:B------:R-:W4:Y:S02]  /*6100*/  LDS R0, [UR43+0x120] ;  /* 0x0001202bff007984 */ /* 0x000f240008000800 */
[----:B------:R-:W-:Y:S01]  /*6110*/  LEA R69, R69, R60, 0x2 ;  /* 0x0000003c45457211 */ /* 0x000fe200078e10ff */
[----:B------:R-:W1:Y:S01]  /*6120*/  LDCU UR42, c[0x0][0xb0c] ;  /* 0x00016180ff2a77ac */ /* 0x000e620008000800 */
[----:B--2---:R-:W-:Y:S01]  /*6130*/  IMAD.U32 R73, RZ, RZ, UR6 ;  /* 0x00000006ff497e24 */ /* 0x004fe2000f8e00ff */
[----:B------:R-:W-:Y:S02]  /*6140*/  MOV R72, UR7 ;  /* 0x0000000700487c02 */ /* 0x000fe40008000f00 */
[--C-:B------:R-:W-:Y:S01]  /*6150*/  IMAD R68, R68, -0x10, R69.reuse ;  /* 0xfffffff044447824 */ /* 0x100fe200078e0245 */
[----:B------:R-:W2:Y:S01]  /*6160*/  LDCU UR38, c[0x0][0xb30] ;  /* 0x00016600ff2677ac */ /* 0x000ea20008000800 */
[----:B------:R-:W-:Y:S01]  /*6170*/  IMAD R67, R70, -0x10, R69 ;  /* 0xfffffff046437824 */ /* 0x000fe200078e0245 */
[----:B------:R-:W1:Y:S01]  /*6180*/  LDCU.64 UR56, c[0x0][0x888] ;  /* 0x00011100ff3877ac */ /* 0x000e620008000a00 */
[----:B------:R-:W1:Y:S01]  /*6190*/  LDCU.64 UR40, c[0x0][0xb28] ;  /* 0x00016500ff2877ac */ /* 0x000e620008000a00 */
[----:B------:R-:W1:Y:S01]  /*61a0*/  LDCU.128 UR52, c[0x0][0xb10] ;  /* 0x00016200ff3477ac */ /* 0x000e620008000c00 */
[----:B------:R-:W1:Y:S01]  /*61b0*/  LDCU UR47, c[0x0][0x374] ;  /* 0x00006e80ff2f77ac */ /* 0x000e620008000800 */
[----:B------:R-:W-:Y:S01]  /*61c0*/  UMOV UR46, URZ ;  /* 0x000000ff002e7c82 */ /* 0x000fe20008000000 */
[----:B------:R-:W-:Y:S01]  /*61d0*/  UMOV UR45, URZ ;  /* 0x000000ff002d7c82 */ /* 0x000fe20008000000 */
[----:B-1234-:R-:W-:-:S07]  /*61e0*/  IMAD.IADD R23, R0, 0x1, R23 ;  /* 0x0000000100177824 */ /* 0x01efce00078e0217 */
.L_x_146:
[----:B------:R-:W-:Y:S02]  /*61f0*/  LEA R3, R62, UR43, 0x3 ;  /* 0x0000002b3e037c11 */ /* 0x000fe4000f8e18ff */
[----:B------:R-:W-:Y:S02]  /*6200*/  SHF.L.U32 R0, R64, 0x1f, RZ ;  /* 0x0000001f40007819 */ /* 0x000fe400000006ff */
[----:B-1----:R-:W-:Y:S02]  /*6210*/  LEA R5, R62, UR43, 0x4 ;  /* 0x0000002b3e057c11 */ /* 0x002fe4000f8e20ff */
[----:B------:R-:W1:Y:S02]  /*6220*/  SYNCS.PHASECHK.TRANS64.TRYWAIT P0, [R3+URZ+0x70], R0 ;  /* 0x00007000030075a7 */ /* 0x000e6400080011ff */
[----:B-12---:R-:W-:Y:S05]  /*6230*/  @!P0 BRA `(.L_x_103) ;  /* 0x00000040000c8947 */ /* 0x006fea0003800000 */
.L_x_193:
[----:B------:R-:W2:Y:S01]  /*6240*/  LDS.128 R4, [R5+0x100] ;  /* 0x0001000005047984 */ /* 0x000ea20000000c00 */
        /* <DEDUP_REMOVED lines=10> */
[----:B------:R-:W-:Y:S01]  /*62f0*/  PLOP3.LUT P0, PT, PT, PT, UP1, 0x80, 0x8 ;  /* 0x000000000008781c */ /* 0x000fe20003f0f018 */
[----:B------:R-:W-:Y:S11]  /*6300*/  UP2UR UR62, UPR, URZ, 0x2 ;  /* 0x00000002ff3e7883 */ /* 0x000ff60008000000 */
[----:B------:R-:W-:Y:S01]  /*6310*/  @!UPT UIADD3 URZ, UPT, UPT, URZ, URZ, URZ ;  /* 0x000000fffffff290 */ /* 0x000fe2000fffe0ff */
[----:B-1----:R-:W-:Y:S02]  /*6320*/  @P0 SHF.R.U32.HI R0, RZ, 0x10, R5 ;  /* 0x00000010ff000819 */ /* 0x002fe40000011605 */
        /* <DEDUP_REMOVED lines=12> */
[----:B------:R-:W2:Y:S01]  /*63f0*/  LDCU UR12, c[0x0][0xb20] ;  /* 0x00016400ff0c77ac */ /* 0x000ea20008000800 */
[----:B------:R-:W-:Y:S02]  /*6400*/  UIMAD.WIDE.U32 UR4, UR47, UR55, URZ ;  /* 0x000000372f0472a5 */ /* 0x000fe4000f8e00ff */
[----:B------:R-:W-:Y:S02]  /*6410*/  UIMAD.WIDE.U32 UR6, UR58, UR52, URZ ;  /* 0x000000343a0672a5 */ /* 0x000fe4000f8e00ff */
[----:B------:R-:W-:Y:S02]  /*6420*/  UISETP.NE.AND UP0, UPT, UR54, 0x1, UPT ;  /* 0x000000013600788c */ /* 0x000fe4000bf05270 */
[----:B------:R-:W-:Y:S02]  /*6430*/  UIMAD.WIDE.U32 UR8, UR36, UR55, URZ ;  /* 0x00000037240872a5 */ /* 0x000fe4000f8e00ff */
[----:B------:R-:W-:Y:S02]  /*6440*/  UIMAD.WIDE.U32 UR10, UR37, UR52, URZ ;  /* 0x00000034250a72a5 */ /* 0x000fe4000f8e00ff */
[----:B------:R-:W-:Y:S02]  /*6450*/  UISETP.NE.AND UP1, UPT, UR42, 0x1, UPT ;  /* 0x000000012a00788c */ /* 0x000fe4000bf25270 */
[----:B------:R-:W-:Y:S01]  /*6460*/  UISETP.NE.AND UP2, UPT, UR39, 0x1, UPT ;  /* 0x000000012700788c */ /* 0x000fe2000bf45270 */
[----:B------:R-:W-:Y:S02]  /*6470*/  UMOV UR4, UR5 ;  /* 0x0000000500047c82 */ /* 0x000fe40008000000 */
[----:B--2---:R-:W-:Y:S03]  /*6480*/  USHF.R.U32.HI UR5, URZ, UR12, UR4 ;  /* 0x0000000cff057299 */ /* 0x004fe60008011604 */
[----:B------:R-:W-:Y:S02]  /*6490*/  UMOV UR4, UR7 ;  /* 0x0000000700047c82 */ /* 0x000fe40008000000 */
[----:B------:R-:W-:Y:S02]  /*64a0*/  USHF.R.U32.HI UR7, URZ, UR53, UR4 ;  /* 0x00000035ff077299 */ /* 0x000fe40008011604 */
[----:B------:R-:W-:Y:S02]  /*64b0*/  USEL UR4, UR47, UR5, !UP0 ;  /* 0x000000052f047287 */ /* 0x000fe4000c000000 */
[----:B------:R-:W-:Y:S01]  /*64c0*/  USEL UR7, UR58, UR7, !UP1 ;  /* 0x000000073a077287 */ /* 0x000fe2000c800000 */
[----:B------:R-:W-:Y:S01]  /*64d0*/  UMOV UR5, UR9 ;  /* 0x0000000900057c82 */ /* 0x000fe20008000000 */
[----:B------:R-:W-:Y:S02]  /*64e0*/  UIMAD.WIDE.U32 UR8, UR4, UR40, URZ ;  /* 0x00000028040872a5 */ /* 0x000fe4000f8e00ff */
[----:B------:R-:W-:Y:S03]  /*64f0*/  USHF.R.U32.HI UR6, URZ, UR12, UR5 ;  /* 0x0000000cff067299 */ /* 0x000fe60008011605 */
[----:B------:R-:W-:Y:S01]  /*6500*/  UMOV UR5, UR11 ;  /* 0x0000000b00057c82 */ /* 0x000fe20008000000 */
[----:B------:R-:W-:Y:S02]  /*6510*/  UIMAD.WIDE.U32 UR10, UR7, UR40, URZ ;  /* 0x00000028070a72a5 */ /* 0x000fe4000f8e00ff */
[----:B------:R-:W-:Y:S02]  /*6520*/  USHF.R.U32.HI UR12, URZ, UR53, UR5 ;  /* 0x00000035ff0c7299 */ /* 0x000fe40008011605 */
[----:B------:R-:W-:Y:S01]  /*6530*/  USEL UR6, UR36, UR6, !UP0 ;  /* 0x0000000624067287 */ /* 0x000fe2000c000000 */
[----:B------:R-:W-:Y:S02]  /*6540*/  UMOV UR5, UR9 ;  /* 0x0000000900057c82 */ /* 0x000fe40008000000 */
[----:B------:R-:W-:Y:S01]  /*6550*/  UMOV UR10, UR11 ;  /* 0x0000000b000a7c82 */ /* 0x000fe20008000000 */
[----:B------:R-:W-:Y:S02]  /*6560*/  @UP2 USHF.R.U32.HI UR4, URZ, UR41, UR5 ;  /* 0x00000029ff042299 */ /* 0x000fe40008011605 */
[----:B------:R-:W-:Y:S02]  /*6570*/  @UP2 USHF.R.U32.HI UR7, URZ, UR41, UR10 ;  /* 0x00000029ff072299 */ /* 0x000fe4000801160a */
[----:B------:R-:W-:Y:S02]  /*6580*/  UIMAD UR4, UR39, UR4, URZ ;  /* 0x00000004270472a4 */ /* 0x000fe4000f8e02ff */
        /* <DEDUP_REMOVED lines=8> */
[----:B------:R-:W-:Y:S02]  /*6610*/  USEL UR11, UR6, UR4, !UP2 ;  /* 0x00000004060b7287 */ /* 0x000fe4000d000000 */
[----:B------:R-:W-:Y:S02]  /*6620*/  UIADD3 UR8, UPT, UPT, -UR5, URZ, URZ ;  /* 0x000000ff05087290 */ /* 0x000fe4000fffe1ff */
[----:B------:R-:W-:Y:S01]  /*6630*/  UIADD3 UR10, UPT, UPT, -UR11, URZ, URZ ;  /* 0x000000ff0b0a7290 */ /* 0x000fe2000fffe1ff */
[----:B------:R-:W-:Y:S01]  /*6640*/  @!UP0 UMOV UR4, UR9 ;  /* 0x0000000900048c82 */ /* 0x000fe20008000000 */
[----:B------:R-:W-:Y:S02]  /*6650*/  UIADD3 UR9, UPT, UPT, -UR6, URZ, URZ ;  /* 0x000000ff06097290 */ /* 0x000fe4000fffe1ff */
[----:B------:R-:W-:Y:S02]  /*6660*/  @!UP0 USHF.R.U32.HI UR4, URZ, UR41, UR4 ;  /* 0x00000029ff048299 */ /* 0x000fe40008011604 */
[----:B------:R-:W-:Y:S02]  /*6670*/  UIMAD UR10, UR39, UR10, UR6 ;  /* 0x0000000a270a72a4 */ /* 0x000fe4000f8e0206 */
[----:B------:R-:W-:Y:S04]  /*6680*/  @!UP0 USEL UR4, UR5, UR4, !UP2 ;  /* 0x0000000405048287 */ /* 0x000fe8000d000000 */
[----:B------:R-:W-:Y:S02]  /*6690*/  @!UP0 UIMAD UR10, UR7, UR10, UR4 ;  /* 0x0000000a070a82a4 */ /* 0x000fe4000f8e0204 */
[----:B------:R-:W-:Y:S02]  /*66a0*/  @!UP0 UIADD3 UR11, UPT, UPT, UR11, -UR4, URZ ;  /* 0x800000040b0b8290 */ /* 0x000fe4000fffe0ff */
[----:B------:R-:W-:Y:S02]  /*66b0*/  UIMAD UR7, UR42, UR8, UR37 ;  /* 0x000000082a0772a4 */ /* 0x000fe4000f8e0225 */
[----:B------:R-:W-:Y:S02]  /*66c0*/  @!UP0 UIMAD UR6, UR11, UR39, UR5 ;  /* 0x000000270b0682a4 */ /* 0x000fe4000f8e0205 */
[----:B------:R-:W-:Y:S01]  /*66d0*/  UIMAD UR4, UR54, UR9, UR36 ;  /* 0x00000009360472a4 */ /* 0x000fe2000f8e0224 */
[----:B------:R-:W-:Y:S02]  /*66e0*/  @!UP0 UMOV UR5, UR10 ;  /* 0x0000000a00058c82 */ /* 0x000fe40008000000 */
[----:B------:R-:W-:Y:S02]  /*66f0*/  UIMAD UR37, UR5, UR42, UR7 ;  /* 0x0000002a052572a4 */ /* 0x000fe4000f8e0207 */
[----:B------:R-:W-:Y:S11]  /*6700*/  UIMAD UR36, UR6, UR54, UR4 ;  /* 0x00000036062472a4 */ /* 0x000ff6000f8e0204 */
[----:B------:R-:W-:Y:S01]  /*6710*/  @!UPT UIADD3 URZ, UPT, UPT, URZ, URZ, URZ ;  /* 0x000000fffffff290 */ /* 0x000fe2000fffe0ff */
.L_x_104:
[----:B------:R-:W-:Y:S01]  /*6720*/  UISETP.NE.AND UP0, UPT, UR38, 0x1, UPT ;  /* 0x000000012600788c */ /* 0x000fe2000bf05270 */
[----:B------:R-:W-:Y:S01]  /*6730*/  LOP3.LUT P0, RZ, R60, 0x1b0, RZ, 0xc0, !PT ;  /* 0x000001b03cff7812 */ /* 0x000fe2000780c0ff */
[----:B------:R-:W-:Y:S01]  /*6740*/  USHF.L.U32 UR50, UR16, 0x7, URZ ;  /* 0x0000000710327899 */ /* 0x000fe200080006ff */
[----:B------:R-:W-:Y:S01]  /*6750*/  BSSY.RECONVERGENT B6, `(.L_x_105) ;  /* 0x0000034000067945 */ /* 0x000fe20003800200 */
[----:B------:R-:W-:Y:S01]  /*6760*/  USHF.L.U32 UR49, UR20, 0x6, URZ ;  /* 0x0000000614317899 */ /* 0x000fe200080006ff */
[----:B------:R-:W-:Y:S06]  /*6770*/  IADD3 R62, PT, PT, R62, 0x1, RZ ;  /* 0x000000013e3e7810 */ /* 0x000fec0007ffe0ff */
[----:B------:R-:W2:Y:S01]  /*6780*/  @!UP0 LDCU.128 UR12, c[0x0][0xb10] ;  /* 0x00016200ff0c87ac */ /* 0x000ea20008000c00 */
[----:B------:R-:W3:Y:S01]  /*6790*/  @!UP0 LDCU UR5, c[0x0][0xb0c] ;  /* 0x00016180ff0587ac */ /* 0x000ee20008000800 */
[----:B------:R-:W4:Y:S01]  /*67a0*/  @!UP0 LDCU UR10, c[0x0][0xb20] ;  /* 0x00016400ff0a87ac */ /* 0x000f220008000800 */
[----:B--2---:R-:W-:Y:S02]  /*67b0*/  UIMAD.WIDE.U32 UR8, UR37, UR12, URZ ;  /* 0x0000000c250872a5 */ /* 0x004fe4000f8e00ff */
[----:B------:R-:W-:Y:S02]  /*67c0*/  UIMAD.WIDE.U32 UR6, UR36, UR15, URZ ;  /* 0x0000000f240672a5 */ /* 0x000fe4000f8e00ff */
[----:B------:R-:W-:Y:S03]  /*67d0*/  @!UP0 UISETP.NE.AND UP1, UPT, UR14, 0x1, UPT ;  /* 0x000000010e00888c */ /* 0x000fe6000bf25270 */
[----:B------:R-:W-:Y:S01]  /*67e0*/  @!UP0 UMOV UR4, UR9 ;  /* 0x0000000900048c82 */ /* 0x000fe20008000000 */
[----:B---3--:R-:W-:Y:S02]  /*67f0*/  @!UP0 UISETP.NE.AND UP2, UPT, UR5, 0x1, UPT ;  /* 0x000000010500888c */ /* 0x008fe4000bf45270 */
[----:B------:R-:W-:Y:S01]  /*6800*/  @!UP0 USHF.R.U32.HI UR4, URZ, UR13, UR4 ;  /* 0x0000000dff048299 */ /* 0x000fe20008011604 */
[----:B------:R-:W-:Y:S02]  /*6810*/  @!UP0 UMOV UR6, UR7 ;  /* 0x0000000700068c82 */ /* 0x000fe40008000000 */
[----:B----4-:R-:W-:Y:S02]  /*6820*/  @!UP0 USHF.R.U32.HI UR6, URZ, UR10, UR6 ;  /* 0x0000000aff068299 */ /* 0x010fe40008011606 */
[----:B------:R-:W-:Y:S02]  /*6830*/  @!UP0 USEL UR7, UR37, UR4, !UP2 ;  /* 0x0000000425078287 */ /* 0x000fe4000d000000 */
[----:B------:R-:W-:Y:S04]  /*6840*/  @!UP0 USEL UR6, UR36, UR6, !UP1 ;  /* 0x0000000624068287 */ /* 0x000fe8000c800000 */
[----:B------:R-:W-:Y:S02]  /*6850*/  @!UP0 UIADD3 UR4, UPT, UPT, -UR7, UR6, URZ ;  /* 0x0000000607048290 */ /* 0x000fe4000fffe1ff */
[----:B------:R-:W-:Y:S02]  /*6860*/  @!UP0 UIADD3 UR6, UPT, UPT, UR7, -UR6, URZ ;  /* 0x8000000607068290 */ /* 0x000fe4000fffe0ff */
[----:B------:R-:W-:Y:S02]  /*6870*/  @!UP0 UIMAD UR37, UR4, UR5, UR37 ;  /* 0x00000005042582a4 */ /* 0x000fe4000f8e0225 */
[----:B------:R-:W-:Y:S01]  /*6880*/  @!UP0 UIMAD UR36, UR6, UR14, UR36 ;  /* 0x0000000e062482a4 */ /* 0x000fe2000f8e0224 */
[----:B------:R-:W-:Y:S11]  /*6890*/  @!P0 BRA `(.L_x_106) ;  /* 0x00000000007c8947 */ /* 0x000ff60003800000 */
[----:B------:R-:W2:Y:S01]  /*68a0*/  LDCU.64 UR8, c[0x4][0x80] ;  /* 0x01001000ff0877ac */ /* 0x000ea20008000a00 */
[----:B------:R-:W-:Y:S01]  /*68b0*/  MOV R2, 0x0 ;  /* 0x0000000000027802 */ /* 0x000fe20000000f00 */
[----:B------:R-:W-:Y:S02]  /*68c0*/  HFMA2 R12, -RZ, RZ, 0, 5.9604644775390625e-08 ;  /* 0x00000001ff0c7431 */ /* 0x000fe400000001ff */
[----:B------:R-:W-:Y:S01]  /*68d0*/  IMAD.MOV.U32 R8, RZ, RZ, 0x70 ;  /* 0x00000070ff087424 */ /* 0x000fe200078e00ff */
[----:B------:R3:W4:Y:S01]  /*68e0*/  LDC.64 R14, c[0x4][R2] ;  /* 0x01000000020e7b82 */ /* 0x0007220000000a00 */
[----:B------:R-:W1:Y:S01]  /*68f0*/  LDCU.64 UR6, c[0x4][0x88] ;  /* 0x01001100ff0677ac */ /* 0x000e620008000a00 */
[----:B------:R-:W-:Y:S01]  /*6900*/  IMAD.MOV.U32 R13, RZ, RZ, RZ ;  /* 0x000000ffff0d7224 */ /* 0x000fe200078e00ff */
[----:B------:R-:W1:Y:S01]  /*6910*/  LDCU.64 UR4, c[0x4][0x8] ;  /* 0x01000100ff0477ac */ /* 0x000e620008000a00 */
[----:B--2---:R-:W-:Y:S01]  /*6920*/  MOV R5, UR9 ;  /* 0x0000000900057c02 */ /* 0x004fe20008000f00 */
[----:B------:R-:W-:Y:S01]  /*6930*/  IMAD.U32 R4, RZ, RZ, UR8 ;  /* 0x00000008ff047e24 */ /* 0x000fe2000f8e00ff */
[----:B-1----:R-:W-:Y:S01]  /*6940*/  MOV R7, UR7 ;  /* 0x0000000700077c02 */ /* 0x002fe20008000f00 */
[----:B------:R-:W-:Y:S01]  /*6950*/  IMAD.U32 R6, RZ, RZ, UR6 ;  /* 0x00000006ff067e24 */ /* 0x000fe2000f8e00ff */
[----:B------:R-:W-:Y:S01]  /*6960*/  MOV R11, UR5 ;  /* 0x00000005000b7c02 */ /* 0x000fe20008000f00 */
[----:B------:R-:W-:Y:S02]  /*6970*/  IMAD.U32 R10, RZ, RZ, UR4 ;  /* 0x00000004ff0a7e24 */ /* 0x000fe4000f8e00ff */
[----:B------:R-:W-:Y:S07]  /*6980*/  LEPC R20, `(.L_x_107) ;  /* 0x000000001014794e */ /* 0x000fee0000000000 */
[----:B---345:R-:W-:Y:S05]  /*6990*/  CALL.ABS.NOINC R14 ;  /* 0x000000000e007343 */ /* 0x038fea0003c00000 */
.L_x_107:
[----:B------:R-:W1:Y:S01]  /*69a0*/  LDCU.64 UR8, c[0x4][0x80] ;  /* 0x01001000ff0877ac */ /* 0x000e620008000a00 */
[----:B------:R-:W2:Y:S01]  /*69b0*/  LDC.64 R2, c[0x4][R2] ;  /* 0x0100000002027b82 */ /* 0x000ea20000000a00 */
[----:B------:R-:W-:Y:S02]  /*69c0*/  HFMA2 R12, -RZ, RZ, 0, 5.9604644775390625e-08 ;  /* 0x00000001ff0c7431 */ /* 0x000fe400000001ff */
[----:B------:R-:W-:Y:S02]  /*69d0*/  IMAD.MOV.U32 R8, RZ, RZ, 0x70 ;  /* 0x00000070ff087424 */ /* 0x000fe400078e00ff */
[----:B------:R-:W-:Y:S01]  /*69e0*/  IMAD.MOV.U32 R13, RZ, RZ, RZ ;  /* 0x000000ffff0d7224 */ /* 0x000fe200078e00ff */
[----:B------:R-:W3:Y:S01]  /*69f0*/  LDCU.64 UR6, c[0x4][0x88] ;  /* 0x01001100ff0677ac */ /* 0x000ee20008000a00 */
[----:B------:R-:W4:Y:S01]  /*6a00*/  LDCU.64 UR4, c[0x4][0x8] ;  /* 0x01000100ff0477ac */ /* 0x000f220008000a00 */
[----:B-1----:R-:W-:Y:S02]  /*6a10*/  MOV R4, UR8 ;  /* 0x0000000800047c02 */ /* 0x002fe40008000f00 */
[----:B------:R-:W-:Y:S02]  /*6a20*/  MOV R5, UR9 ;  /* 0x0000000900057c02 */ /* 0x000fe40008000f00 */
[----:B---3--:R-:W-:Y:S01]  /*6a30*/  MOV R7, UR7 ;  /* 0x0000000700077c02 */ /* 0x008fe20008000f00 */
[----:B------:R-:W-:Y:S01]  /*6a40*/  IMAD.U32 R6, RZ, RZ, UR6 ;  /* 0x00000006ff067e24 */ /* 0x000fe2000f8e00ff */
[----:B----4-:R-:W-:Y:S01]  /*6a50*/  MOV R11, UR5 ;  /* 0x00000005000b7c02 */ /* 0x010fe20008000f00 */
[----:B------:R-:W-:Y:S02]  /*6a60*/  IMAD.U32 R10, RZ, RZ, UR4 ;  /* 0x00000004ff0a7e24 */ /* 0x000fe4000f8e00ff */
[----:B------:R-:W-:Y:S07]  /*6a70*/  LEPC R20, `(.L_x_106) ;  /* 0x000000001014794e */ /* 0x000fee0000000000 */
[----:B--2---:R-:W-:Y:S05]  /*6a80*/  CALL.ABS.NOINC R2 ;  /* 0x0000000002007343 */ /* 0x004fea0003c00000 */
.L_x_106:
[----:B------:R-:W-:Y:S05]  /*6a90*/  BSYNC.RECONVERGENT B6 ;  /* 0x0000000000067941 */ /* 0x000fea0003800200 */
.L_x_105:
[----:B------:R-:W-:Y:S01]  /*6aa0*/  R2UR UR5, R73 ;  /* 0x00000000490572ca */ /* 0x000fe200000e0000 */
[----:B------:R-:W-:Y:S01]  /*6ab0*/  UISETP.NE.AND UP2, UPT, UR63, URZ, UPT ;  /* 0x000000ff3f00728c */ /* 0x000fe2000bf45270 */
[----:B------:R-:W-:Y:S02]  /*6ac0*/  R2UR UR4, R72 ;  /* 0x00000000480472ca */ /* 0x000fe400000e0000 */
[----:B------:R-:W-:Y:S02]  /*6ad0*/  ISETP.NE.U32.AND P4, PT, R54, RZ, PT ;  /* 0x000000ff3600720c */ /* 0x000fe40003f85070 */
[----:B------:R-:W-:Y:S02]  /*6ae0*/  ISETP.NE.U32.AND P2, PT, RZ, UR56, PT ;  /* 0x00000038ff007c0c */ /* 0x000fe4000bf45070 */
[----:B------:R-:W-:Y:S02]  /*6af0*/  PLOP3.LUT P1, PT, PT, PT, UP2, 0x80, 0x8 ;  /* 0x000000000008781c */ /* 0x000fe40003f2f028 */
[----:B------:R-:W-:Y:S02]  /*6b00*/  ISETP.NE.AND.EX P4, PT, R55, RZ, PT, P4 ;  /* 0x000000ff3700720c */ /* 0x000fe40003f85340 */
[----:B------:R-:W-:Y:S01]  /*6b10*/  ISETP.NE.AND.EX P2, PT, RZ, UR57, PT, P2 ;  /* 0x00000039ff007c0c */ /* 0x000fe2000bf45320 */
[----:B------:R-:W-:Y:S04]  /*6b20*/  UISETP.NE.U32.AND UP0, UPT, UR5, URZ, UPT ;  /* 0x000000ff0500728c */ /* 0x000fe8000bf05070 */
[----:B------:R-:W-:Y:S02]  /*6b30*/  UISETP.NE.AND.EX UP1, UPT, UR4, URZ, UPT, UP0 ;  /* 0x000000ff0400728c */ /* 0x000fe4000bf25300 */
[----:B------:R-:W-:Y:S02]  /*6b40*/  UPLOP3.LUT UP0, UPT, UPT, UPT, UPT, 0x40, 0x4 ;  /* 0x000000000004789c */ /* 0x000fe40003f0e870 */
[----:B------:R-:W-:Y:S06]  /*6b50*/  @UP2 UPLOP3.LUT UP0, UPT, UPT, UPT, UP1, 0x80, 0x8 ;  /* 0x000000000008289c */ /* 0x000fec0003f0f010 */
[----:B------:R-:W-:Y:S01]  /*6b60*/  PLOP3.LUT P0, PT, PT, PT, UP0, 0x80, 0x8 ;  /* 0x000000000008781c */ /* 0x000fe20003f0f008 */
[----:B------:R-:W-:Y:S01]  /*6b70*/  @!UPT UIADD3 URZ, UPT, UPT, URZ, URZ, URZ ;  /* 0x000000fffffff290 */ /* 0x000fe2000fffe0ff */
[----:B------:R-:W-:Y:S11]  /*6b80*/  BRA.U !UP1, `(.L_x_108) ;  /* 0x0000000109407547 */ /* 0x000ff6000b800000 */
[----:B------:R-:W-:Y:S01]  /*6b90*/  UISETP.NE.U32.AND UP0, UPT, UR56, URZ, UPT ;  /* 0x000000ff3800728c */ /* 0x000fe2000bf05070 */
[----:B------:R-:W-:Y:S01]  /*6ba0*/  R2UR UR6, R73 ;  /* 0x00000000490672ca */ /* 0x000fe200000e0000 */
[----:B------:R-:W2:Y:S01]  /*6bb0*/  LDCU.64 UR8, c[0x0][0x358] ;  /* 0x00006b00ff0877ac */ /* 0x000ea20008000a00 */
[----:B------:R-:W-:Y:S02]  /*6bc0*/  HFMA2 R56, -RZ, RZ, 0, 5.9604644775390625e-08 ;  /* 0x00000001ff387431 */ /* 0x000fe400000001ff */
[----:B-1----:R-:W-:Y:S01]  /*6bd0*/  IMAD.MOV.U32 R0, RZ, RZ, 0x1 ;  /* 0x00000001ff007424 */ /* 0x002fe200078e00ff */
[----:B------:R-:W-:Y:S06]  /*6be0*/  UISETP.NE.AND.EX UP0, UPT, UR57, URZ, UPT, UP0 ;  /* 0x000000ff3900728c */ /* 0x000fec000bf05300 */
[----:B------:R-:W-:Y:S05]  /*6bf0*/  PLOP3.LUT P3, PT, PT, PT, UP0, 0x80, 0x8 ;  /* 0x000000000008781c */ /* 0x000fea0003f6f008 */
[----:B------:R-:W1:Y:S01]  /*6c00*/  @UP0 LDCU.64 UR4, c[0x0][0x888] ;  /* 0x00011100ff0407ac */ /* 0x000e620008000a00 */
[----:B------:R-:W-:Y:S07]  /*6c10*/  @UP0 UIMAD UR6, UR60, UR6, URZ ;  /* 0x000000063c0602a4 */ /* 0x000fee000f8e02ff */
[----:B------:R-:W-:Y:S01]  /*6c20*/  @!P3 PRMT R56, R0, 0x7610, R56 ;  /* 0x000076100038b816 */ /* 0x000fe20000000038 */
[----:B-1----:R-:W-:Y:S06]  /*6c30*/  @UP0 UIMAD.WIDE UR4, UR6, 0x4, UR4 ;  /* 0x00000004060408a5 */ /* 0x002fec000f8e0204 */
[----:B------:R-:W-:Y:S02]  /*6c40*/  IMAD.U32 R2, RZ, RZ, UR4 ;  /* 0x00000004ff027e24 */ /* 0x000fe4000f8e00ff */
[----:B------:R-:W-:Y:S03]  /*6c50*/  IMAD.U32 R3, RZ, RZ, UR5 ;  /* 0x00000005ff037e24 */ /* 0x000fe6000f8e00ff */
[----:B------:R-:W1:Y:S02]  /*6c60*/  @!UP0 LDCU UR4, c[0x0][0x880] ;  /* 0x00011000ff0487ac */ /* 0x000e640008000800 */
[----:B--2--5:R2:W5:Y:S02]  /*6c70*/  @P3 LDG.E R27, desc[UR8][R2.64] ;  /* 0x00000008021b3981 */ /* 0x024564000c1e1900 */
[----:B-12---:R-:W-:Y:S02]  /*6c80*/  @!P3 MOV R27, UR4 ;  /* 0x00000004001bbc02 */ /* 0x006fe40008000f00 */
.L_x_108:
[----:B------:R-:W-:Y:S05]  /*6c90*/  @!P4 BRA `(.L_x_109) ;  /* 0x000000000024c947 */ /* 0x000fea0003800000 */
[----:B------:R-:W-:Y:S01]  /*6ca0*/  ISETP.NE.U32.AND P3, PT, R52, RZ, PT ;  /* 0x000000ff3400720c */ /* 0x000fe20003f65070 */
[----:B------:R-:W2:Y:S03]  /*6cb0*/  LDCU.64 UR4, c[0x0][0x358] ;  /* 0x00006b00ff0477ac */ /* 0x000ea60008000a00 */
[----:B------:R-:W-:Y:S11]  /*6cc0*/  ISETP.NE.AND.EX P3, PT, R53, RZ, PT, P3 ;  /* 0x000000ff3500720c */ /* 0x000ff60003f65330 */
[----:B------:R-:W-:Y:S02]  /*6cd0*/  @!UPT UIADD3 URZ, UPT, UPT, URZ, URZ, URZ ;  /* 0x000000fffffff290 */ /* 0x000fe4000fffe0ff */
[----:B------:R-:W3:Y:S01]  /*6ce0*/  @P3 LDC.64 R2, c[0x0][0x8a8] ;  /* 0x00022a00ff023b82 */ /* 0x000ee20000000a00 */
[----:B-1----:R-:W-:Y:S04]  /*6cf0*/  @P3 IMAD R0, R54, UR60, RZ ;  /* 0x0000003c36003c24 */ /* 0x002fe8000f8e02ff */
[----:B---3--:R-:W-:Y:S05]  /*6d00*/  @P3 IMAD.WIDE R2, R0, 0x4, R2 ;  /* 0x0000000400023825 */ /* 0x008fea00078e0202 */
[----:B--2--5:R2:W5:Y:S02]  /*6d10*/  @P3 LDG.E R24, desc[UR4][R2.64] ;  /* 0x0000000402183981 */ /* 0x024564000c1e1900 */
[----:B--2---:R-:W3:Y:S02]  /*6d20*/  @!P3 LDC R24, c[0x0][0x8a0] ;  /* 0x00022800ff18bb82 */ /* 0x004ee40000000800 */
.L_x_109:
[----:B-----5:R-:W-:Y:S01]  /*6d30*/  FSETP.NEU.AND P3, PT, R27, RZ, PT ;  /* 0x000000ff1b00720b */ /* 0x020fe20003f6d000 */
[----:B------:R-:W-:Y:S01]  /*6d40*/  BSSY B1, `(.L_x_110) ;  /* 0x0000039000017945 */ /* 0x000fe20003800000 */
[----:B------:R-:W-:Y:S01]  /*6d50*/  SEL R3, RZ, 0xffffffff, P2 ;  /* 0xffffffffff037807 */ /* 0x000fe20001000000 */
[----:B------:R-:W-:Y:S01]  /*6d60*/  IMAD.MOV.U32 R35, RZ, RZ, 0x1 ;  /* 0x00000001ff237424 */ /* 0x000fe200078e00ff */
[----:B------:R-:W-:Y:S01]  /*6d70*/  @P1 LOP3.LUT P2, RZ, R56, 0xff, RZ, 0xc0, !PT ;  /* 0x000000ff38ff1812 */ /* 0x000fe2000784c0ff */
[----:B------:R-:W-:Y:S01]  /*6d80*/  IMAD R25, R22, 0x40, R23 ;  /* 0x0000004016197824 */ /* 0x000fe200078e0217 */
[----:B------:R-:W-:Y:S01]  /*6d90*/  @P1 SEL R2, RZ, 0xffffffff, P3 ;  /* 0xffffffffff021807 */ /* 0x000fe20001800000 */
[----:B------:R-:W-:Y:S01]  /*6da0*/  IMAD R63, R70, -0x10, R68 ;  /* 0xfffffff0463f7824 */ /* 0x000fe200078e0244 */
[----:B------:R-:W-:Y:S01]  /*6db0*/  LOP3.LUT R66, R66, 0x1, RZ, 0x3c, !PT ;  /* 0x0000000142427812 */ /* 0x000fe200078e3cff */
[----:B------:R-:W-:Y:S01]  /*6dc0*/  IMAD.MOV.U32 R34, RZ, RZ, RZ ;  /* 0x000000ffff227224 */ /* 0x000fe200078e00ff */
[----:B------:R-:W-:Y:S02]  /*6dd0*/  @P0 SEL R2, R3, R2, !P2 ;  /* 0x0000000203020207 */ /* 0x000fe40005000000 */
[----:B------:R-:W-:Y:S02]  /*6de0*/  CS2R R38, SRZ ;  /* 0x0000000000267805 */ /* 0x000fe4000001ff00 */
[----:B------:R-:W-:Y:S02]  /*6df0*/  LEA R75, R22, UR43, 0x3 ;  /* 0x0000002b164b7c11 */ /* 0x000fe4000f8e18ff */
[----:B------:R-:W-:Y:S02]  /*6e00*/  CS2R R36, SRZ ;  /* 0x0000000000247805 */ /* 0x000fe4000001ff00 */
[----:B------:R-:W-:Y:S02]  /*6e10*/  @P1 LOP3.LUT R2, R2, 0x1, RZ, 0xc0, !PT ;  /* 0x0000000102021812 */ /* 0x000fe400078ec0ff */
[----:B------:R-:W-:Y:S02]  /*6e20*/  CS2R R42, SRZ ;  /* 0x00000000002a7805 */ /* 0x000fe4000001ff00 */
[----:B-1----:R-:W-:Y:S02]  /*6e30*/  SHF.L.U32 R0, R65, 0x1f, RZ ;  /* 0x0000001f41007819 */ /* 0x002fe400000006ff */
[----:B------:R-:W-:Y:S02]  /*6e40*/  CS2R R40, SRZ ;  /* 0x0000000000287805 */ /* 0x000fe4000001ff00 */
[----:B------:R-:W-:Y:S02]  /*6e50*/  ISETP.NE.U32.OR P5, PT, R2, 0x1, !P1 ;  /* 0x000000010200780c */ /* 0x000fe40004fa5470 */
[----:B------:R-:W-:Y:S02]  /*6e60*/  CS2R R46, SRZ ;  /* 0x00000000002e7805 */ /* 0x000fe4000001ff00 */
[----:B------:R-:W-:Y:S02]  /*6e70*/  PLOP3.LUT P2, PT, PT, PT, UP1, 0x80, 0x8 ;  /* 0x000000000008781c */ /* 0x000fe40003f4f018 */
[----:B------:R-:W-:Y:S02]  /*6e80*/  CS2R R44, SRZ ;  /* 0x00000000002c7805 */ /* 0x000fe4000001ff00 */
[----:B------:R-:W-:Y:S02]  /*6e90*/  LOP3.LUT P4, R61, R56, 0xff, RZ, 0xc0, !PT ;  /* 0x000000ff383d7812 */ /* 0x000fe4000788c0ff */
[----:B------:R-:W-:Y:S02]  /*6ea0*/  CS2R R50, SRZ ;  /* 0x0000000000327805 */ /* 0x000fe4000001ff00 */
[----:B------:R-:W-:Y:S02]  /*6eb0*/  SEL R2, RZ, 0xffffffff, P3 ;  /* 0xffffffffff027807 */ /* 0x000fe40001800000 */
[----:B------:R-:W-:Y:S02]  /*6ec0*/  CS2R R48, SRZ ;  /* 0x0000000000307805 */ /* 0x000fe4000001ff00 */
[----:B------:R-:W-:Y:S02]  /*6ed0*/  P2R R74, PR, RZ, 0x20 ;  /* 0x00000020ff4a7803 */ /* 0x000fe40000000000 */
[----:B------:R-:W-:Y:S02]  /*6ee0*/  @P5 SHF.L.U32 R4, R66, 0x1f, RZ ;  /* 0x0000001f42045819 */ /* 0x000fe400000006ff */
[----:B------:R-:W-:Y:S02]  /*6ef0*/  @P2 SEL R2, R3, R2, !P4 ;  /* 0x0000000203022207 */ /* 0x000fe40006000000 */
[----:B------:R-:W1:Y:S02]  /*6f00*/  @P5 SYNCS.PHASECHK.TRANS64.TRYWAIT P1, [UR43+0x20], R4 ;  /* 0x00002004ff0055a7 */ /* 0x000e64000802112b */
[----:B------:R-:W-:Y:S04]  /*6f10*/  LOP3.LUT R2, R2, 0x1, RZ, 0xc0, !PT ;  /* 0x0000000102027812 */ /* 0x000fe800078ec0ff */
[----:B------:R-:W-:Y:S04]  /*6f20*/  ISETP.NE.U32.AND P2, PT, R2, 0x1, PT ;  /* 0x000000010200780c */ /* 0x000fe80003f45070 */
[----:B------:R-:W-:Y:S01]  /*6f30*/  P2R R76, PR, RZ, 0x4 ;  /* 0x00000004ff4c7803 */ /* 0x000fe20000000000 */
[----:B------:R2:W4:Y:S01]  /*6f40*/  SYNCS.PHASECHK.TRANS64.TRYWAIT P0, [R75+URZ+0x90], R0 ;  /* 0x000090004b0075a7 */ /* 0x00052200080011ff */
[----:B-1----:R-:W-:Y:S01]  /*6f50*/  @P5 SEL R35, RZ, 0x1, !P1 ;  /* 0x00000001ff235807 */ /* 0x002fe20004800000 */
[----:B--2---:R-:W-:Y:S06]  /*6f60*/  @!P5 BRA `(.L_x_111) ;  /* 0x000000000058d947 */ /* 0x004fec0003800000 */
[----:B------:R-:W-:Y:S01]  /*6f70*/  IMAD.MOV.U32 R39, RZ, RZ, RZ ;  /* 0x000000ffff277224 */ /* 0x000fe200078e00ff */
[----:B------:R-:W-:Y:S01]  /*6f80*/  ISETP.NE.AND P1, PT, R35, RZ, PT ;  /* 0x000000ff2300720c */ /* 0x000fe20003f25270 */
[----:B------:R-:W-:Y:S01]  /*6f90*/  BSSY B0, `(.L_x_112) ;  /* 0x000000c000007945 */ /* 0x000fe20003800000 */
[----:B------:R-:W-:Y:S02]  /*6fa0*/  CS2R R50, SRZ ;  /* 0x0000000000327805 */ /* 0x000fe4000001ff00 */
[----:B------:R-:W-:Y:S02]  /*6fb0*/  CS2R R48, SRZ ;  /* 0x0000000000307805 */ /* 0x000fe4000001ff00 */
[----:B------:R-:W-:Y:S02]  /*6fc0*/  CS2R R46, SRZ ;  /* 0x00000000002e7805 */ /* 0x000fe4000001ff00 */
[----:B------:R-:W-:Y:S02]  /*6fd0*/  CS2R R44, SRZ ;  /* 0x00000000002c7805 */ /* 0x000fe4000001ff00 */
[----:B------:R-:W-:Y:S02]  /*6fe0*/  CS2R R42, SRZ ;  /* 0x00000000002a7805 */ /* 0x000fe4000001ff00 */
[----:B------:R-:W-:Y:S02]  /*6ff0*/  CS2R R40, SRZ ;  /* 0x0000000000287805 */ /* 0x000fe4000001ff00 */
[----:B------:R-:W-:Y:S01]  /*7000*/  CS2R R36, SRZ ;  /* 0x0000000000247805 */ /* 0x000fe2000001ff00 */
[----:B------:R-:W-:Y:S06]  /*7010*/  @P1 BRA `(.L_x_113) ;  /* 0x00000000000c1947 */ /* 0x000fec0003800000 */
[----:B------:R-:W-:Y:S04]  /*7020*/  SHF.L.U32 R3, R66, 0x1f, RZ ;  /* 0x0000001f42037819 */ /* 0x000fe800000006ff */
[----:B------:R-:W1:Y:S02]  /*7030*/  SYNCS.PHASECHK.TRANS64.TRYWAIT P1, [UR43+0x20], R3 ;  /* 0x00002003ff0075a7 */ /* 0x000e64000802112b */
[----:B-1----:R-:W-:Y:S05]  /*7040*/  @!P1 BRA `(.L_x_114) ;  /* 0x00000030009c9947 */ /* 0x002fea0003800000 */
.L_x_113:
[----:B------:R-:W-:Y:S05]  /*7050*/  BSYNC B0 ;  /* 0x0000000000007941 */ /* 0x000fea0003800000 */
.L_x_112:
[----:B------:R-:W-:Y:S01]  /*7060*/  ISETP.NE.AND P1, PT, R76, RZ, PT ;  /* 0x000000ff4c00720c */ /* 0x000fe20003f25270 */
[----:B------:R-:W-:Y:S11]  /*7070*/  HFMA2 R34, -RZ, RZ, 0, 5.9604644775390625e-08 ;  /* 0x00000001ff227431 */ /* 0x000ff600000001ff */
[----:B------:R-:W-:Y:S01]  /*7080*/  @!UPT UIADD3 URZ, UPT, UPT, URZ, URZ, URZ ;  /* 0x000000fffffff290 */ /* 0x000fe2000fffe0ff */
[----:B------:R2:W1:Y:S04]  /*7090*/  @P1 LDS.128 R48, [R69] ;  /* 0x0000000045301984 */ /* 0x0004680000000c00 */
[----:B------:R2:W1:Y:S04]  /*70a0*/  @P1 LDS.128 R44, [R68+0x10] ;  /* 0x00001000442c1984 */ /* 0x0004680000000c00 */
[----:B------:R2:W1:Y:S04]  /*70b0*/  @P1 LDS.128 R40, [R67+0x20] ;  /* 0x0000200043281984 */ /* 0x0004680000000c00 */
[----:B------:R2:W1:Y:S02]  /*70c0*/  @P1 LDS.128 R36, [R63+0x30] ;  /* 0x000030003f241984 */ /* 0x0004640000000c00 */
.L_x_111:
[----:B------:R-:W-:Y:S05]  /*70d0*/  BSYNC B1 ;  /* 0x0000000000017941 */ /* 0x000fea0003800000 */
.L_x_110:
[----:B-1----:R-:W-:Y:S04]  /*70e0*/  SHF.R.U32.HI R2, RZ, 0x15, R25 ;  /* 0x00000015ff027819 */ /* 0x002fe80000011619 */
[----:B------:R-:W-:Y:S01]  /*70f0*/  LOP3.LUT P1, RZ, R2, 0x3, R57, 0x48, !PT ;  /* 0x0000000302ff7812 */ /* 0x000fe20007824839 */
[----:B------:R-:W-:Y:S01]  /*7100*/  @!UPT UIADD3 URZ, UPT, UPT, URZ, URZ, URZ ;  /* 0x000000fffffff290 */ /* 0x000fe2000fffe0ff */
[----:B----4-:R-:W-:Y:S11]  /*7110*/  @P0 BRA `(.L_x_115) ;  /* 0x0000000000080947 */ /* 0x010ff60003800000 */
[----:B------:R-:W1:Y:S02]  /*7120*/  SYNCS.PHASECHK.TRANS64.TRYWAIT P0, [R75+URZ+0x90], R0 ;  /* 0x000090004b0075a7 */ /* 0x000e6400080011ff */
[----:B-1----:R-:W-:Y:S05]  /*7130*/  @!P0 BRA `(.L_x_116) ;  /* 0x0000003000788947 */ /* 0x002fea0003800000 */
.L_x_115:
[----:B------:R-:W-:Y:S05]  /*7140*/  @!P1 BRA `(.L_x_117) ;  /* 0x0000000000409947 */ /* 0x000fea0003800000 */
[----:B------:R-:W4:Y:S01]  /*7150*/  LDCU.64 UR8, c[0x4][0x70] ;  /* 0x01000e00ff0877ac */ /* 0x000f220008000a00 */
[----:B------:R-:W-:Y:S01]  /*7160*/  MOV R3, 0x0 ;  /* 0x0000000000037802 */ /* 0x000fe20000000f00 */
[----:B------:R-:W-:Y:S02]  /*7170*/  HFMA2 R12, -RZ, RZ, 0, 5.9604644775390625e-08 ;  /* 0x00000001ff0c7431 */ /* 0x000fe400000001ff */
[----:B------:R-:W-:Y:S02]  /*7180*/  IMAD.MOV.U32 R8, RZ, RZ, 0x192 ;  /* 0x00000192ff087424 */ /* 0x000fe400078e00ff */
[----:B------:R-:W-:Y:S01]  /*7190*/  IMAD.MOV.U32 R13, RZ, RZ, RZ ;  /* 0x000000ffff0d7224 */ /* 0x000fe200078e00ff */
[----:B------:R-:W5:Y:S01]  /*71a0*/  LDCU.64 UR6, c[0x4][0x78] ;  /* 0x01000f00ff0677ac */ /* 0x000f620008000a00 */
[----:B------:R-:W1:Y:S01]  /*71b0*/  LDC.64 R2, c[0x4][R3] ;  /* 0x0100000003027b82 */ /* 0x000e620000000a00 */
[----:B------:R-:W2:Y:S01]  /*71c0*/  LDCU.64 UR4, c[0x4][0x10] ;  /* 0x01000200ff0477ac */ /* 0x000ea20008000a00 */
[----:B----4-:R-:W-:Y:S01]  /*71d0*/  MOV R5, UR9 ;  /* 0x0000000900057c02 */ /* 0x010fe20008000f00 */
[----:B------:R-:W-:Y:S01]  /*71e0*/  IMAD.U32 R4, RZ, RZ, UR8 ;  /* 0x00000008ff047e24 */ /* 0x000fe2000f8e00ff */
[----:B-----5:R-:W-:Y:S01]  /*71f0*/  MOV R7, UR7 ;  /* 0x0000000700077c02 */ /* 0x020fe20008000f00 */
[----:B------:R-:W-:Y:S01]  /*7200*/  IMAD.U32 R6, RZ, RZ, UR6 ;  /* 0x00000006ff067e24 */ /* 0x000fe2000f8e00ff */
[----:B--2---:R-:W-:Y:S01]  /*7210*/  MOV R11, UR5 ;  /* 0x00000005000b7c02 */ /* 0x004fe20008000f00 */
[----:B------:R-:W-:Y:S02]  /*7220*/  IMAD.U32 R10, RZ, RZ, UR4 ;  /* 0x00000004ff0a7e24 */ /* 0x000fe4000f8e00ff */
[----:B------:R-:W-:Y:S07]  /*7230*/  LEPC R20, `(.L_x_117) ;  /* 0x000000001014794e */ /* 0x000fee0000000000 */
[----:B-1-3--:R-:W-:Y:S05]  /*7240*/  CALL.ABS.NOINC R2 ;  /* 0x0000000002007343 */ /* 0x00afea0003c00000 */
.L_x_117:
[----:B------:R-:W-:Y:S01]  /*7250*/  LOP3.LUT R20, R48, 0xffffe000, RZ, 0xc0, !PT ;  /* 0xffffe00030147812 */ /* 0x000fe200078ec0ff */
[----:B------:R-:W-:Y:S05]  /*7260*/  WARPSYNC.ALL ;  /* 0x0000000000007948 */ /* 0x000fea0003800000 */
[----:B------:R-:W-:Y:S01]  /*7270*/  R2UR UR4, R25 ;  /* 0x00000000190472ca */ /* 0x000fe200000e0000 */
[----:B------:R-:W-:Y:S01]  /*7280*/  BSSY.RECONVERGENT B0, `(.L_x_118) ;  /* 0x0000058000007945 */ /* 0x000fe20003800200 */
[----:B------:R-:W-:Y:S02]  /*7290*/  LOP3.LUT R21, R49, 0xffffe000, RZ, 0xc0, !PT ;  /* 0xffffe00031157812 */ /* 0x000fe400078ec0ff */
[----:B------:R-:W-:Y:S02]  /*72a0*/  LOP3.LUT R26, R50, 0xffffe000, RZ, 0xc0, !PT ;  /* 0xffffe000321a7812 */ /* 0x000fe400078ec0ff */
[----:B------:R-:W-:Y:S02]  /*72b0*/  LOP3.LUT R33, R44, 0xffffe000, RZ, 0xc0, !PT ;  /* 0xffffe0002c217812 */ /* 0x000fe400078ec0ff */
[----:B------:R-:W-:Y:S05]  /*72c0*/  ISETP.NE.AND P0, PT, R71, RZ, PT ;  /* 0x000000ff4700720c */ /* 0x000fea0003f05270 */
[----:B------:R-:W1:Y:S02]  /*72d0*/  LDTM.x16 R4, tmem[UR4] ;  /* 0x00000004000479ee */ /* 0x000e640008240000 */
[C---:B-1-3--:R-:W-:Y:S01]  /*72e0*/  FMUL R0, R24.reuse, R4 ;  /* 0x0000000418007220 */ /* 0x04afe20000400000 */
[C---:B------:R-:W-:Y:S01]  /*72f0*/  FMUL R2, R24.reuse, R5 ;  /* 0x0000000518027220 */ /* 0x040fe20000400000 */
[C---:B------:R-:W-:Y:S01]  /*7300*/  FMUL R3, R24.reuse, R6 ;  /* 0x0000000618037220 */ /* 0x040fe20000400000 */
[----:B------:R-:W-:Y:S01]  /*7310*/  FMUL R7, R24, R7 ;  /* 0x0000000718077220 */ /* 0x000fe20000400000 */
[----:B------:R-:W-:Y:S01]  /*7320*/  FFMA R28, R27, R20, R0 ;  /* 0x000000141b1c7223 */ /* 0x000fe20000000000 */
[----:B------:R-:W-:Y:S01]  /*7330*/  LOP3.LUT R20, R51, 0xffffe000, RZ, 0xc0, !PT ;  /* 0xffffe00033147812 */ /* 0x000fe200078ec0ff */
[C---:B------:R-:W-:Y:S01]  /*7340*/  FFMA R29, R27.reuse, R21, R2 ;  /* 0x000000151b1d7223 */ /* 0x040fe20000000002 */
[----:B------:R-:W-:Y:S01]  /*7350*/  LOP3.LUT R21, R46, 0xffffe000, RZ, 0xc0, !PT ;  /* 0xffffe0002e157812 */ /* 0x000fe200078ec0ff */
[----:B------:R-:W-:Y:S01]  /*7360*/  FFMA R30, R27, R26, R3 ;  /* 0x0000001a1b1e7223 */ /* 0x000fe20000000003 */
[----:B------:R-:W-:Y:S01]  /*7370*/  LOP3.LUT R26, R45, 0xffffe000, RZ, 0xc0, !PT ;  /* 0xffffe0002d1a7812 */ /* 0x000fe200078ec0ff */
[----:B------:R-:W-:Y:S01]  /*7380*/  FFMA R31, R27, R20, R7 ;  /* 0x000000141b1f7223 */ /* 0x000fe20000000007 */
[----:B------:R-:W-:Y:S01]  /*7390*/  LOP3.LUT R20, R47, 0xffffe000, RZ, 0xc0, !PT ;  /* 0xffffe0002f147812 */ /* 0x000fe200078ec0ff */
[C---:B------:R-:W-:Y:S01]  /*73a0*/  FMUL R4, R24.reuse, R8 ;  /* 0x0000000818047220 */ /* 0x040fe20000400000 */
[----:B------:R-:W-:Y:S01]  /*73b0*/  F2FP.TF32.F32.PACK_B R28, R28 ;  /* 0x0000001cff1c723e */ /* 0x000fe200024050ff */
[C---:B------:R-:W-:Y:S01]  /*73c0*/  FMUL R5, R24.reuse, R9 ;  /* 0x0000000918057220 */ /* 0x040fe20000400000 */
[----:B------:R-:W-:Y:S01]  /*73d0*/  F2FP.TF32.F32.PACK_B R29, R29 ;  /* 0x0000001dff1d723e */ /* 0x000fe200024050ff */
[C---:B------:R-:W-:Y:S01]  /*73e0*/  FMUL R6, R24.reuse, R10 ;  /* 0x0000000a18067220 */ /* 0x040fe20000400000 */
[----:B------:R-:W-:Y:S01]  /*73f0*/  FMUL R11, R24, R11 ;  /* 0x0000000b180b7220 */ /* 0x000fe20000400000 */
[----:B------:R-:W-:Y:S01]  /*7400*/  F2FP.TF32.F32.PACK_B R30, R30 ;  /* 0x0000001eff1e723e */ /* 0x000fe200024050ff */
[C---:B------:R-:W-:Y:S01]  /*7410*/  FFMA R4, R27.reuse, R33, R4 ;  /* 0x000000211b047223 */ /* 0x040fe20000000004 */
[----:B------:R-:W-:Y:S01]  /*7420*/  F2FP.TF32.F32.PACK_B R31, R31 ;  /* 0x0000001fff1f723e */ /* 0x000fe200024050ff */
[C---:B------:R-:W-:Y:S01]  /*7430*/  FFMA R5, R27.reuse, R26, R5 ;  /* 0x0000001a1b057223 */ /* 0x040fe20000000005 */
[C---:B------:R-:W-:Y:S01]  /*7440*/  FFMA R6, R27.reuse, R21, R6 ;  /* 0x000000151b067223 */ /* 0x040fe20000000006 */
[----:B------:R-:W-:Y:S01]  /*7450*/  FFMA R7, R27, R20, R11 ;  /* 0x000000141b077223 */ /* 0x000fe2000000000b */
[----:B------:R-:W-:Y:S01]  /*7460*/  LOP3.LUT R33, R40, 0xffffe000, RZ, 0xc0, !PT ;  /* 0xffffe00028217812 */ /* 0x000fe200078ec0ff */
[----:B------:R1:W-:Y:S01]  /*7470*/  STS.128 [R69], R28 ;  /* 0x0000001c45007388 */ /* 0x0003e20000000c00 */
[----:B------:R-:W-:Y:S01]  /*7480*/  LOP3.LUT R26, R41, 0xffffe000, RZ, 0xc0, !PT ;  /* 0xffffe000291a7812 */ /* 0x000fe200078ec0ff */
[C---:B------:R-:W-:Y:S01]  /*7490*/  FMUL R8, R24.reuse, R12 ;  /* 0x0000000c18087220 */ /* 0x040fe20000400000 */
[----:B------:R-:W-:Y:S01]  /*74a0*/  FMUL R9, R24, R13 ;  /* 0x0000000d18097220 */ /* 0x000fe20000400000 */
[----:B------:R-:W-:Y:S01]  /*74b0*/  LOP3.LUT R21, R42, 0xffffe000, RZ, 0xc0, !PT ;  /* 0xffffe0002a157812 */ /* 0x000fe200078ec0ff */
[C---:B------:R-:W-:Y:S01]  /*74c0*/  FMUL R10, R24.reuse, R14 ;  /* 0x0000000e180a7220 */ /* 0x040fe20000400000 */
[----:B------:R-:W-:Y:S01]  /*74d0*/  LOP3.LUT R20, R43, 0xffffe000, RZ, 0xc0, !PT ;  /* 0xffffe0002b147812 */ /* 0x000fe200078ec0ff */
[----:B------:R-:W-:Y:S01]  /*74e0*/  FMUL R15, R24, R15 ;  /* 0x0000000f180f7220 */ /* 0x000fe20000400000 */
[----:B------:R-:W-:Y:S01]  /*74f0*/  F2FP.TF32.F32.PACK_B R4, R4 ;  /* 0x00000004ff04723e */ /* 0x000fe200024050ff */
[C---:B------:R-:W-:Y:S01]  /*7500*/  FFMA R8, R27.reuse, R33, R8 ;  /* 0x000000211b087223 */ /* 0x040fe20000000008 */
[----:B------:R-:W-:Y:S01]  /*7510*/  F2FP.TF32.F32.PACK_B R5, R5 ;  /* 0x00000005ff05723e */ /* 0x000fe200024050ff */
[C---:B------:R-:W-:Y:S01]  /*7520*/  FFMA R9, R27.reuse, R26, R9 ;  /* 0x0000001a1b097223 */ /* 0x040fe20000000009 */
[----:B------:R-:W-:Y:S01]  /*7530*/  F2FP.TF32.F32.PACK_B R6, R6 ;  /* 0x00000006ff06723e */ /* 0x000fe200024050ff */
[C---:B------:R-:W-:Y:S01]  /*7540*/  FFMA R10, R27.reuse, R21, R10 ;  /* 0x000000151b0a7223 */ /* 0x040fe2000000000a */
[----:B------:R-:W-:Y:S01]  /*7550*/  F2FP.TF32.F32.PACK_B R7, R7 ;  /* 0x00000007ff07723e */ /* 0x000fe200024050ff */
[----:B------:R-:W-:Y:S01]  /*7560*/  FFMA R11, R27, R20, R15 ;  /* 0x000000141b0b7223 */ /* 0x000fe2000000000f */
[----:B------:R-:W-:Y:S01]  /*7570*/  LOP3.LUT R33, R36, 0xffffe000, RZ, 0xc0, !PT ;  /* 0xffffe00024217812 */ /* 0x000fe200078ec0ff */
[C---:B------:R-:W-:Y:S01]  /*7580*/  FMUL R12, R24.reuse, R16 ;  /* 0x00000010180c7220 */ /* 0x040fe20000400000 */
[----:B------:R-:W-:Y:S01]  /*7590*/  LOP3.LUT R26, R37, 0xffffe000, RZ, 0xc0, !PT ;  /* 0xffffe000251a7812 */ /* 0x000fe200078ec0ff */
[----:B------:R1:W-:Y:S01]  /*75a0*/  STS.128 [R68+0x10], R4 ;  /* 0x0000100444007388 */ /* 0x0003e20000000c00 */
        /* <DEDUP_REMOVED lines=13> */
[----:B------:R-:W-:Y:S02]  /*7680*/  F2FP.TF32.F32.PACK_B R12, R12 ;  /* 0x0000000cff0c723e */ /* 0x000fe400024050ff */
[----:B------:R-:W-:Y:S01]  /*7690*/  F2FP.TF32.F32.PACK_B R13, R13 ;  /* 0x0000000dff0d723e */ /* 0x000fe200024050ff */
[----:B------:R1:W-:Y:S01]  /*76a0*/  STS.128 [R67+0x20], R8 ;  /* 0x0000200843007388 */ /* 0x0003e20000000c00 */
[----:B------:R-:W-:Y:S02]  /*76b0*/  F2FP.TF32.F32.PACK_B R14, R14 ;  /* 0x0000000eff0e723e */ /* 0x000fe400024050ff */
[----:B------:R-:W-:Y:S05]  /*76c0*/  F2FP.TF32.F32.PACK_B R15, R15 ;  /* 0x0000000fff0f723e */ /* 0x000fea00024050ff */
[----:B------:R1:W-:Y:S01]  /*76d0*/  STS.128 [R63+0x30], R12 ;  /* 0x0000300c3f007388 */ /* 0x0003e20000000c00 */
[----:B------:R-:W-:Y:S01]  /*76e0*/  @!PT LDS RZ, [RZ] ;  /* 0x00000000fffff984 */ /* 0x000fe20000000800 */
[----:B------:R-:W-:Y:S01]  /*76f0*/  @!PT LDS RZ, [RZ] ;  /* 0x00000000fffff984 */ /* 0x000fe20000000800 */
[----:B------:R-:W-:Y:S01]  /*7700*/  @!PT LDS RZ, [RZ] ;  /* 0x00000000fffff984 */ /* 0x000fe20000000800 */
[----:B------:R-:W-:Y:S01]  /*7710*/  @!PT LDS RZ, [RZ] ;  /* 0x00000000fffff984 */ /* 0x000fe20000000800 */
[----:B------:R3:W-:Y:S07]  /*7720*/  MEMBAR.ALL.CTA ;  /* 0x0000000000007992 */ /* 0x0007ee0000008000 */
[----:B---3--:R-:W3:Y:S02]  /*7730*/  FENCE.VIEW.ASYNC.S ;  /* 0x00000000000073c6 */ /* 0x008ee40000000000 */
[----:B---3--:R-:W-:Y:S06]  /*7740*/  BAR.SYNC.DEFER_BLOCKING 0x1, 0x80 ;  /* 0x0042000000007b1d */ /* 0x008fec0000010000 */
[----:B------:R-:W-:Y:S05]  /*7750*/  @P0 BRA `(.L_x_119) ;  /* 0x0000000000280947 */ /* 0x000fea0003800000 */
[----:B------:R-:W3:Y:S01]  /*7760*/  LDCU.64 UR6, c[0x0][0x348] ;  /* 0x00006900ff0677ac */ /* 0x000ee20008000a00 */
[----:B------:R-:W-:Y:S01]  /*7770*/  UIADD3 UR4, UPT, UPT, UR43, 0x200, URZ ;  /* 0x000002002b047890 */ /* 0x000fe2000fffe0ff */
[----:B------:R-:W-:Y:S05]  /*7780*/  UMOV UR51, UR60 ;  /* 0x0000003c00337c82 */ /* 0x000fea0008000000 */
[----:B------:R-:W-:Y:S04]  /*7790*/  MOV R60, UR4 ;  /* 0x00000004003c7c02 */ /* 0x000fe80008000f00 */
[----:B------:R-:W-:Y:S01]  /*77a0*/  R2UR UR48, R60 ;  /* 0x000000003c3072ca */ /* 0x000fe200000e0000 */
[----:B---3--:R-:W-:Y:S04]  /*77b0*/  UIADD3 UR4, UP0, UPT, UR6, 0x680, URZ ;  /* 0x0000068006047890 */ /* 0x008fe8000ff1e0ff */
[----:B------:R-:W-:Y:S09]  /*77c0*/  UIADD3.X UR5, UPT, UPT, URZ, UR7, URZ, UP0, !UPT ;  /* 0x00000007ff057290 */ /* 0x000ff200087fe4ff */
[----:B------:R3:W-:Y:S01]  /*77d0*/  UTMASTG.3D [UR48], [UR4] ;  /* 0x00000030040073b5 */ /* 0x0007e20008010000 */
[----:B------:R0:W-:Y:S01]  /*77e0*/  UTMACMDFLUSH ;  /* 0x00000000000079b7 */ /* 0x0001e20000000000 */
[----:B---3--:R-:W-:Y:S04]  /*77f0*/  DEPBAR.LE SB0, 0x1 ;  /* 0x000080400000791a */ /* 0x008fe80000000000 */
.L_x_119:
[----:B------:R-:W-:Y:S05]  /*7800*/  BSYNC.RECONVERGENT B0 ;  /* 0x0000000000007941 */ /* 0x000fea0003800200 */
.L_x_118:
[----:B------:R-:W-:Y:S01]  /*7810*/  BAR.SYNC.DEFER_BLOCKING 0x1, 0x80 ;  /* 0x0042000000007b1d */ /* 0x000fe20000010000 */
[----:B------:R-:W-:Y:S01]  /*7820*/  ISETP.NE.AND P1, PT, R74, RZ, PT ;  /* 0x000000ff4a00720c */ /* 0x000fe20003f25270 */
[----:B------:R-:W-:Y:S01]  /*7830*/  UISETP.NE.AND UP0, UPT, UR46, URZ, UPT ;  /* 0x000000ff2e00728c */ /* 0x000fe2000bf05270 */
[----:B------:R-:W-:Y:S11]  /*7840*/  LEA R3, R34, UR43, 0x3 ;  /* 0x0000002b22037c11 */ /* 0x000ff6000f8e18ff */
[----:B------:R-:W-:Y:S01]  /*7850*/  @P1 SHF.L.U32 R2, R66, 0x1f, RZ ;  /* 0x0000001f42021819 */ /* 0x000fe200000006ff */
[----:B------:R-:W-:Y:S06]  /*7860*/  BRA.U !UP0, `(.L_x_120) ;  /* 0x0000000108247547 */ /* 0x000fec000b800000 */
[----:B-1----:R-:W-:Y:S01]  /*7870*/  IMAD.U32 R5, RZ, RZ, UR45 ;  /* 0x0000002dff057e24 */ /* 0x002fe2000f8e00ff */
[----:B------:R-:W-:Y:S01]  /*7880*/  MOV R0, UR61 ;  /* 0x0000003d00007c02 */ /* 0x000fe20008000f00 */
[----:B------:R-:W-:Y:S03]  /*7890*/  UIADD3 UR4, UPT, UPT, UR45, 0x1, URZ ;  /* 0x000000012d047890 */ /* 0x000fe6000fffe0ff */
[----:B------:R-:W-:Y:S01]  /*78a0*/  @P1 LEA R5, R5, UR43, 0x3 ;  /* 0x0000002b05051c11 */ /* 0x000fe2000f8e18ff */
[----:B------:R-:W-:Y:S04]  /*78b0*/  UISETP.NE.AND UP0, UPT, UR4, 0x4, UPT ;  /* 0x000000040400788c */ /* 0x000fe8000bf05270 */
[----:B------:R-:W-:Y:S01]  /*78c0*/  @P1 VIADD R5, R5, 0x40 ;  /* 0x0000004005051836 */ /* 0x000fe20000000000 */
[----:B------:R-:W-:Y:S04]  /*78d0*/  USEL UR45, UR4, URZ, UP0 ;  /* 0x000000ff042d7287 */ /* 0x000fe80008000000 */
[----:B------:R-:W-:Y:S04]  /*78e0*/  @P1 PRMT R0, R0, 0x654, R5 ;  /* 0x0000065400001816 */ /* 0x000fe80000000005 */
[----:B------:R3:W-:Y:S04]  /*78f0*/  @P1 SYNCS.ARRIVE.TRANS64.RED.A1T0 RZ, [R0+URZ], RZ ;  /* 0x000000ff00ff19a7 */ /* 0x0007e800081004ff */
.L_x_120:
[----:B------:R-:W4:Y:S01]  /*7900*/  @P1 SYNCS.PHASECHK.TRANS64.TRYWAIT P0, [R3+URZ+0x20], R2 ;  /* 0x00002002030015a7 */ /* 0x000f2200080011ff */
[----:B------:R-:W-:Y:S01]  /*7910*/  BSSY B1, `(.L_x_121) ;  /* 0x0000016000017945 */ /* 0x000fe20003800000 */
[----:B----4-:R-:W-:Y:S03]  /*7920*/  @P1 SEL R35, RZ, 0x1, !P0 ;  /* 0x00000001ff231807 */ /* 0x010fe60004000000 */
[----:B------:R-:W-:Y:S05]  /*7930*/  @!P1 BRA `(.L_x_122) ;  /* 0x00000000004c9947 */ /* 0x000fea0003800000 */
[----:B------:R-:W-:Y:S01]  /*7940*/  ISETP.NE.AND P0, PT, R35, RZ, PT ;  /* 0x000000ff2300720c */ /* 0x000fe20003f05270 */
[----:B------:R-:W-:Y:S01]  /*7950*/  BSSY B0, `(.L_x_123) ;  /* 0x000000b000007945 */ /* 0x000fe20003800000 */
[----:B------:R-:W-:Y:S11]  /*7960*/  ISETP.NE.AND P1, PT, R76, RZ, PT ;  /* 0x000000ff4c00720c */ /* 0x000ff60003f25270 */
[----:B------:R-:W-:Y:S02]  /*7970*/  @!UPT UIADD3 URZ, UPT, UPT, URZ, URZ, URZ ;  /* 0x000000fffffff290 */ /* 0x000fe4000fffe0ff */
[C---:B-1----:R-:W-:Y:S01]  /*7980*/  @P1 IMAD R6, R34.reuse, 0x2000, R69 ;  /* 0x0000200022061824 */ /* 0x042fe200078e0245 */
[C---:B------:R-:W-:Y:S01]  /*7990*/  @P1 LEA R4, R34.reuse, R67, 0xd ;  /* 0x0000004322041211 */ /* 0x040fe200078e68ff */
[C---:B------:R-:W-:Y:S02]  /*79a0*/  @P1 IMAD R5, R34.reuse, 0x2000, R68 ;  /* 0x0000200022051824 */ /* 0x040fe400078e0244 */
[----:B------:R-:W-:Y:S01]  /*79b0*/  @P1 IMAD R2, R34, 0x2000, R63 ;  /* 0x0000200022021824 */ /* 0x000fe200078e023f */
[----:B------:R-:W-:Y:S06]  /*79c0*/  @P0 BRA `(.L_x_124) ;  /* 0x00000000000c0947 */ /* 0x000fec0003800000 */
[----:B---3--:R-:W-:Y:S04]  /*79d0*/  SHF.L.U32 R0, R66, 0x1f, RZ ;  /* 0x0000001f42007819 */ /* 0x008fe800000006ff */
[----:B------:R-:W1:Y:S02]  /*79e0*/  SYNCS.PHASECHK.TRANS64.TRYWAIT P0, [R3+URZ+0x20], R0 ;  /* 0x00002000030075a7 */ /* 0x000e6400080011ff */
[----:B-1----:R-:W-:Y:S05]  /*79f0*/  @!P0 BRA `(.L_x_125) ;  /* 0x00000028005c8947 */ /* 0x002fea0003800000 */
.L_x_124:
[----:B------:R-:W-:Y:S05]  /*7a00*/  BSYNC B0 ;  /* 0x0000000000007941 */ /* 0x000fea0003800000 */
.L_x_123:
[----:B------:R-:W-:Y:S02]  /*7a10*/  ISETP.NE.AND P0, PT, R76, RZ, PT ;  /* 0x000000ff4c00720c */ /* 0x000fe40003f05270 */
[----:B------:R-:W-:Y:S11]  /*7a20*/  IADD3 R34, PT, PT, R34, 0x1, RZ ;  /* 0x0000000122227810 */ /* 0x000ff60007ffe0ff */
[----:B------:R4:W1:Y:S04]  /*7a30*/  @P0 LDS.128 R48, [R6] ;  /* 0x0000000006300984 */ /* 0x0008680000000c00 */
[----:B------:R4:W1:Y:S04]  /*7a40*/  @P0 LDS.128 R44, [R5+0x10] ;  /* 0x00001000052c0984 */ /* 0x0008680000000c00 */
[----:B------:R4:W1:Y:S04]  /*7a50*/  @P0 LDS.128 R40, [R4+0x20] ;  /* 0x0000200004280984 */ /* 0x0008680000000c00 */
[----:B------:R4:W1:Y:S02]  /*7a60*/  @P0 LDS.128 R36, [R2+0x30] ;  /* 0x0000300002240984 */ /* 0x0008640000000c00 */
.L_x_122:
[----:B------:R-:W-:Y:S05]  /*7a70*/  BSYNC B1 ;  /* 0x0000000000017941 */ /* 0x000fea0003800000 */
.L_x_121:
[----:B-1-3--:R-:W-:Y:S05]  /*7a80*/  VIADD R0, R25, 0x10 ;  /* 0x0000001019007836 */ /* 0x00afea0000000000 */
[----:B------:R-:W-:Y:S04]  /*7a90*/  SHF.R.U32.HI R0, RZ, 0x15, R0 ;  /* 0x00000015ff007819 */ /* 0x000fe80000011600 */
[----:B------:R-:W-:Y:S11]  /*7aa0*/  LOP3.LUT P0, RZ, R0, 0x3, R57, 0x48, !PT ;  /* 0x0000000300ff7812 */ /* 0x000ff60007804839 */
[----:B------:R-:W-:Y:S02]  /*7ab0*/  @!UPT UIADD3 URZ, UPT, UPT, URZ, URZ, URZ ;  /* 0x000000fffffff290 */ /* 0x000fe4000fffe0ff */
[----:B------:R-:W-:Y:S05]  /*7ac0*/  @!P0 BRA `(.L_x_126) ;  /* 0x0000000000408947 */ /* 0x000fea0003800000 */
[----:B------:R-:W1:Y:S01]  /*7ad0*/  LDCU.64 UR8, c[0x4][0x70] ;  /* 0x01000e00ff0877ac */ /* 0x000e620008000a00 */
[----:B------:R-:W-:Y:S01]  /*7ae0*/  MOV R3, 0x0 ;  /* 0x0000000000037802 */ /* 0x000fe20000000f00 */
[----:B------:R-:W-:Y:S02]  /*7af0*/  HFMA2 R12, -RZ, RZ, 0, 5.9604644775390625e-08 ;  /* 0x00000001ff0c7431 */ /* 0x000fe400000001ff */
[----:B------:R-:W-:Y:S02]  /*7b00*/  IMAD.MOV.U32 R8, RZ, RZ, 0x192 ;  /* 0x00000192ff087424 */ /* 0x000fe400078e00ff */
[----:B------:R-:W-:Y:S01]  /*7b10*/  IMAD.MOV.U32 R13, RZ, RZ, RZ ;  /* 0x000000ffff0d7224 */ /* 0x000fe200078e00ff */
[----:B------:R-:W3:Y:S01]  /*7b20*/  LDCU.64 UR6, c[0x4][0x78] ;  /* 0x01000f00ff0677ac */ /* 0x000ee20008000a00 */
[----:B----4-:R-:W4:Y:S01]  /*7b30*/  LDC.64 R2, c[0x4][R3] ;  /* 0x0100000003027b82 */ /* 0x010f220000000a00 */
[----:B------:R-:W5:Y:S01]  /*7b40*/  LDCU.64 UR4, c[0x4][0x10] ;  /* 0x01000200ff0477ac */ /* 0x000f620008000a00 */
[----:B-1----:R-:W-:Y:S01]  /*7b50*/  MOV R5, UR9 ;  /* 0x0000000900057c02 */ /* 0x002fe20008000f00 */
[----:B------:R-:W-:Y:S01]  /*7b60*/  IMAD.U32 R4, RZ, RZ, UR8 ;  /* 0x00000008ff047e24 */ /* 0x000fe2000f8e00ff */
[----:B---3--:R-:W-:Y:S01]  /*7b70*/  MOV R7, UR7 ;  /* 0x0000000700077c02 */ /* 0x008fe20008000f00 */
[----:B------:R-:W-:Y:S01]  /*7b80*/  IMAD.U32 R6, RZ, RZ, UR6 ;  /* 0x00000006ff067e24 */ /* 0x000fe2000f8e00ff */
[----:B-----5:R-:W-:Y:S01]  /*7b90*/  MOV R11, UR5 ;  /* 0x00000005000b7c02 */ /* 0x020fe20008000f00 */
[----:B------:R-:W-:Y:S02]  /*7ba0*/  IMAD.U32 R10, RZ, RZ, UR4 ;  /* 0x00000004ff0a7e24 */ /* 0x000fe4000f8e00ff */
[----:B------:R-:W-:Y:S07]  /*7bb0*/  LEPC R20, `(.L_x_126) ;  /* 0x000000001014794e */ /* 0x000fee0000000000 */
[----:B--2-4-:R-:W-:Y:S05]  /*7bc0*/  CALL.ABS.NOINC R2 ;  /* 0x0000000002007343 */ /* 0x014fea0003c00000 */
.L_x_126:
[----:B------:R-:W-:Y:S01]  /*7bd0*/  ISETP.NE.AND P6, PT, R74, RZ, PT ;  /* 0x000000ff4a00720c */ /* 0x000fe20003fc5270 */
[----:B------:R-:W-:Y:S05]  /*7be0*/  WARPSYNC.ALL ;  /* 0x0000000000007948 */ /* 0x000fea0003800000 */
[----:B------:R-:W-:Y:S01]  /*7bf0*/  R2UR UR4, R25 ;  /* 0x00000000190472ca */ /* 0x000fe200000e0000 */
[----:B------:R-:W-:Y:S01]  /*7c00*/  IMAD.U32 R77, RZ, RZ, UR45 ;  /* 0x0000002dff4d7e24 */ /* 0x000fe2000f8e00ff */
[----:B------:R-:W-:Y:S01]  /*7c10*/  LOP3.LUT R20, R48, 0xffffe000, RZ, 0xc0, !PT ;  /* 0xffffe00030147812 */ /* 0x000fe200078ec0ff */
[----:B------:R-:W-:Y:S01]  /*7c20*/  BSSY.RECONVERGENT B0, `(.L_x_127) ;  /* 0x000005e000007945 */ /* 0x000fe20003800200 */
[----:B------:R-:W-:Y:S02]  /*7c30*/  LOP3.LUT R21, R49, 0xffffe000, RZ, 0xc0, !PT ;  /* 0xffffe00031157812 */ /* 0x000fe400078ec0ff */
[----:B------:R-:W-:Y:S02]  /*7c40*/  LOP3.LUT R26, R51, 0xffffe000, RZ, 0xc0, !PT ;  /* 0xffffe000331a7812 */ /* 0x000fe400078ec0ff */
[----:B------:R-:W-:Y:S01]  /*7c50*/  @P6 LEA R0, R77, UR43, 0x3 ;  /* 0x0000002b4d006c11 */ /* 0x000fe2000f8e18ff */
[----:B------:R-:W-:Y:S01]  /*7c60*/  IMAD.U32 R77, RZ, RZ, UR61 ;  /* 0x0000003dff4d7e24 */ /* 0x000fe2000f8e00ff */
[----:B------:R-:W-:Y:S02]  /*7c70*/  LOP3.LUT R33, R44, 0xffffe000, RZ, 0xc0, !PT ;  /* 0xffffe0002c217812 */ /* 0x000fe400078ec0ff */
[----:B------:R-:W-:Y:S01]  /*7c80*/  LOP3.LUT R32, R45, 0xffffe000, RZ, 0xc0, !PT ;  /* 0xffffe0002d207812 */ /* 0x000fe200078ec0ff */
[----:B----4-:R-:W1:Y:S01]  /*7c90*/  LDTM.x16 R4, tmem[UR4+0x10] ;  /* 0x00001004000479ee */ /* 0x010e620008240000 */
[----:B------:R-:W-:Y:S01]  /*7ca0*/  ISETP.NE.AND P0, PT, R71, RZ, PT ;  /* 0x000000ff4700720c */ /* 0x000fe20003f05270 */
[----:B------:R-:W-:Y:S05]  /*7cb0*/  @P6 VIADD R0, R0, 0x40 ;  /* 0x0000004000006836 */ /* 0x000fea0000000000 */
[----:B------:R-:W-:Y:S01]  /*7cc0*/  @P6 PRMT R77, R77, 0x654, R0 ;  /* 0x000006544d4d6816 */ /* 0x000fe20000000000 */
[C---:B-1----:R-:W-:Y:S01]  /*7cd0*/  FMUL R0, R24.reuse, R4 ;  /* 0x0000000418007220 */ /* 0x042fe20000400000 */
[C---:B------:R-:W-:Y:S01]  /*7ce0*/  FMUL R2, R24.reuse, R5 ;  /* 0x0000000518027220 */ /* 0x040fe20000400000 */
[C---:B------:R-:W-:Y:S01]  /*7cf0*/  FMUL R3, R24.reuse, R6 ;  /* 0x0000000618037220 */ /* 0x040fe20000400000 */
[----:B------:R-:W-:Y:S01]  /*7d00*/  FMUL R7, R24, R7 ;  /* 0x0000000718077220 */ /* 0x000fe20000400000 */
[C---:B------:R-:W-:Y:S01]  /*7d10*/  FFMA R28, R27.reuse, R20, R0 ;  /* 0x000000141b1c7223 */ /* 0x040fe20000000000 */
[----:B------:R-:W-:Y:S01]  /*7d20*/  LOP3.LUT R20, R50, 0xffffe000, RZ, 0xc0, !PT ;  /* 0xffffe00032147812 */ /* 0x000fe200078ec0ff */
[C---:B------:R-:W-:Y:S01]  /*7d30*/  FFMA R29, R27.reuse, R21, R2 ;  /* 0x000000151b1d7223 */ /* 0x040fe20000000002 */
[----:B------:R-:W-:Y:S01]  /*7d40*/  LOP3.LUT R21, R40, 0xffffe000, RZ, 0xc0, !PT ;  /* 0xffffe00028157812 */ /* 0x000fe200078ec0ff */
[----:B------:R-:W-:Y:S01]  /*7d50*/  FMUL R4, R24, R8 ;  /* 0x0000000818047220 */ /* 0x000fe20000400000 */
[----:B------:R-:W-:Y:S01]  /*7d60*/  F2FP.TF32.F32.PACK_B R28, R28 ;  /* 0x0000001cff1c723e */ /* 0x000fe200024050ff */
[C---:B------:R-:W-:Y:S01]  /*7d70*/  FFMA R30, R27.reuse, R20, R3 ;  /* 0x000000141b1e7223 */ /* 0x040fe20000000003 */
        /* <DEDUP_REMOVED lines=8> */
[----:B------:R-:W-:Y:S01]  /*7e00*/  F2FP.TF32.F32.PACK_B R31, R31 ;  /* 0x0000001fff1f723e */ /* 0x000fe200024050ff */
[C---:B------:R-:W-:Y:S01]  /*7e10*/  FFMA R4, R27.reuse, R33, R4 ;  /* 0x000000211b047223 */ /* 0x040fe20000000004 */
[C---:B------:R-:W-:Y:S01]  /*7e20*/  FFMA R5, R27.reuse, R32, R5 ;  /* 0x000000201b057223 */ /* 0x040fe20000000005 */
[C---:B------:R-:W-:Y:S01]  /*7e30*/  FFMA R6, R27.reuse, R20, R6 ;  /* 0x000000141b067223 */ /* 0x040fe20000000006 */
[----:B------:R-:W-:Y:S01]  /*7e40*/  FFMA R7, R27, R26, R11 ;  /* 0x0000001a1b077223 */ /* 0x000fe2000000000b */
[----:B------:R1:W-:Y:S01]  /*7e50*/  STS.128 [R69+0x2000], R28 ;  /* 0x0020001c45007388 */ /* 0x0003e20000000c00 */
[----:B------:R-:W-:Y:S01]  /*7e60*/  LOP3.LUT R32, R41, 0xffffe000, RZ, 0xc0, !PT ;  /* 0xffffe00029207812 */ /* 0x000fe200078ec0ff */
[----:B------:R-:W-:Y:S01]  /*7e70*/  FMUL R8, R24, R12 ;  /* 0x0000000c18087220 */ /* 0x000fe20000400000 */
[----:B------:R-:W-:Y:S01]  /*7e80*/  LOP3.LUT R33, R42, 0xffffe000, RZ, 0xc0, !PT ;  /* 0xffffe0002a217812 */ /* 0x000fe200078ec0ff */
[C---:B------:R-:W-:Y:S01]  /*7e90*/  FMUL R9, R24.reuse, R13 ;  /* 0x0000000d18097220 */ /* 0x040fe20000400000 */
[----:B------:R-:W-:Y:S01]  /*7ea0*/  LOP3.LUT R20, R43, 0xffffe000, RZ, 0xc0, !PT ;  /* 0xffffe0002b147812 */ /* 0x000fe200078ec0ff */
[C---:B------:R-:W-:Y:S01]  /*7eb0*/  FMUL R10, R24.reuse, R14 ;  /* 0x0000000e180a7220 */ /* 0x040fe20000400000 */
        /* <DEDUP_REMOVED lines=30> */
[----:B------:R-:W-:Y:S02]  /*80a0*/  F2FP.TF32.F32.PACK_B R15, R15 ;  /* 0x0000000fff0f723e */ /* 0x000fe400024050ff */
[----:B------:R-:W-:Y:S02]  /*80b0*/  LEA R0, R34, UR43, 0x3 ;  /* 0x0000002b22007c11 */ /* 0x000fe4000f8e18ff */
[----:B------:R-:W-:Y:S01]  /*80c0*/  @P6 SHF.L.U32 R3, R66, 0x1f, RZ ;  /* 0x0000001f42036819 */ /* 0x000fe200000006ff */
        /* <DEDUP_REMOVED lines=10> */
[----:B------:R-:W-:Y:S02]  /*8170*/  UIADD3 UR9, UPT, UPT, UR49, 0x10, URZ ;  /* 0x0000001031097890 */ /* 0x000fe4000fffe0ff */
[----:B------:R-:W-:Y:S01]  /*8180*/  UIADD3 UR8, UPT, UPT, UR43, 0x2200, URZ ;  /* 0x000022002b087890 */ /* 0x000fe2000fffe0ff */
[----:B------:R-:W-:Y:S01]  /*8190*/  UMOV UR10, UR50 ;  /* 0x00000032000a7c82 */ /* 0x000fe20008000000 */
[----:B------:R-:W-:Y:S01]  /*81a0*/  UMOV UR11, UR60 ;  /* 0x0000003c000b7c82 */ /* 0x000fe20008000000 */
[----:B---3--:R-:W-:Y:S04]  /*81b0*/  UIADD3 UR4, UP0, UPT, UR6, 0x680, URZ ;  /* 0x0000068006047890 */ /* 0x008fe8000ff1e0ff */
[----:B------:R-:W-:Y:S09]  /*81c0*/  UIADD3.X UR5, UPT, UPT, URZ, UR7, URZ, UP0, !UPT ;  /* 0x00000007ff057290 */ /* 0x000ff200087fe4ff */
[----:B------:R3:W-:Y:S01]  /*81d0*/  UTMASTG.3D [UR8], [UR4] ;  /* 0x00000008040073b5 */ /* 0x0007e20008010000 */
[----:B------:R0:W-:Y:S01]  /*81e0*/  UTMACMDFLUSH ;  /* 0x00000000000079b7 */ /* 0x0001e20000000000 */
[----:B---3--:R-:W-:Y:S04]  /*81f0*/  DEPBAR.LE SB0, 0x1 ;  /* 0x000080400000791a */ /* 0x008fe80000000000 */
.L_x_128:
[----:B------:R-:W-:Y:S05]  /*8200*/  BSYNC.RECONVERGENT B0 ;  /* 0x0000000000007941 */ /* 0x000fea0003800200 */
.L_x_127:
[----:B------:R-:W-:Y:S01]  /*8210*/  BAR.SYNC.DEFER_BLOCKING 0x1, 0x80 ;  /* 0x0042000000007b1d */ /* 0x000fe20000010000 */
[----:B------:R-:W-:Y:S04]  /*8220*/  UIADD3 UR4, UPT, UPT, UR45, 0x1, URZ ;  /* 0x000000012d047890 */ /* 0x000fe8000fffe0ff */
[----:B------:R-:W-:Y:S04]  /*8230*/  UISETP.NE.AND UP0, UPT, UR4, 0x4, UPT ;  /* 0x000000040400788c */ /* 0x000fe8000bf05270 */
[----:B------:R-:W-:Y:S01]  /*8240*/  USEL UR44, UR4, URZ, UP0 ;  /* 0x000000ff042c7287 */ /* 0x000fe20008000000 */
[----:B------:R3:W-:Y:S01]  /*8250*/  @P6 SYNCS.ARRIVE.TRANS64.RED.A1T0 RZ, [R77+URZ], RZ ;  /* 0x000000ff4dff69a7 */ /* 0x0007e200081004ff */
[----:B------:R-:W-:Y:S01]  /*8260*/  BSSY B1, `(.L_x_129) ;  /* 0x0000017000017945 */ /* 0x000fe20003800000 */
[----:B------:R-:W4:Y:S02]  /*8270*/  @P6 SYNCS.PHASECHK.TRANS64.TRYWAIT P0, [R0+URZ+0x20], R3 ;  /* 0x00002003000065a7 */ /* 0x000f2400080011ff */
[----:B----4-:R-:W-:Y:S01]  /*8280*/  @P6 SEL R35, RZ, 0x1, !P0 ;  /* 0x00000001ff236807 */ /* 0x010fe20004000000 */
[----:B---3--:R-:W-:Y:S06]  /*8290*/  @!P6 BRA `(.L_x_130) ;  /* 0x00000000004ce947 */ /* 0x008fec0003800000 */
        /* <DEDUP_REMOVED lines=9> */
[----:B------:R-:W-:Y:S04]  /*8330*/  SHF.L.U32 R7, R66, 0x1f, RZ ;  /* 0x0000001f42077819 */ /* 0x000fe800000006ff */
[----:B------:R-:W1:Y:S02]  /*8340*/  SYNCS.PHASECHK.TRANS64.TRYWAIT P0, [R0+URZ+0x20], R7 ;  /* 0x00002007000075a7 */ /* 0x000e6400080011ff */
[----:B-1----:R-:W-:Y:S05]  /*8350*/  @!P0 BRA `(.L_x_133) ;  /* 0x0000002000188947 */ /* 0x002fea0003800000 */
.L_x_132:
[----:B------:R-:W-:Y:S05]  /*8360*/  BSYNC B0 ;  /* 0x0000000000007941 */ /* 0x000fea0003800000 */
.L_x_131:
[----:B------:R-:W-:Y:S02]  /*8370*/  ISETP.NE.AND P0, PT, R76, RZ, PT ;  /* 0x000000ff4c00720c */ /* 0x000fe40003f05270 */
[----:B------:R-:W-:Y:S11]  /*8380*/  IADD3 R34, PT, PT, R34, 0x1, RZ ;  /* 0x0000000122227810 */ /* 0x000ff60007ffe0ff */
[----:B------:R3:W4:Y:S04]  /*8390*/  @P0 LDS.128 R48, [R5] ;  /* 0x0000000005300984 */ /* 0x0007280000000c00 */
[----:B------:R3:W1:Y:S04]  /*83a0*/  @P0 LDS.128 R44, [R4+0x10] ;  /* 0x00001000042c0984 */ /* 0x0006680000000c00 */
[----:B------:R3:W1:Y:S04]  /*83b0*/  @P0 LDS.128 R40, [R3+0x20] ;  /* 0x0000200003280984 */ /* 0x0006680000000c00 */
[----:B------:R3:W1:Y:S02]  /*83c0*/  @P0 LDS.128 R36, [R2+0x30] ;  /* 0x0000300002240984 */ /* 0x0006640000000c00 */
.L_x_130:
[----:B------:R-:W-:Y:S05]  /*83d0*/  BSYNC B1 ;  /* 0x0000000000017941 */ /* 0x000fea0003800000 */
.L_x_129:
[----:B-1----:R-:W-:Y:S05]  /*83e0*/  VIADD R0, R25, 0x20 ;  /* 0x0000002019007836 */ /* 0x002fea0000000000 */
[----:B------:R-:W-:Y:S04]  /*83f0*/  SHF.R.U32.HI R0, RZ, 0x15, R0 ;  /* 0x00000015ff007819 */ /* 0x000fe80000011600 */
[----:B------:R-:W-:Y:S11]  /*8400*/  LOP3.LUT P0, RZ, R0, 0x3, R57, 0x48, !PT ;  /* 0x0000000300ff7812 */ /* 0x000ff60007804839 */
[----:B------:R-:W-:Y:S02]  /*8410*/  @!UPT UIADD3 URZ, UPT, UPT, URZ, URZ, URZ ;  /* 0x000000fffffff290 */ /* 0x000fe4000fffe0ff */
[----:B------:R-:W-:Y:S05]  /*8420*/  @!P0 BRA `(.L_x_134) ;  /* 0x0000000000408947 */ /* 0x000fea0003800000 */
[----:B------:R-:W1:Y:S01]  /*8430*/  LDCU.64 UR8, c[0x4][0x70] ;  /* 0x01000e00ff0877ac */ /* 0x000e620008000a00 */
[----:B---3--:R-:W-:Y:S01]  /*8440*/  MOV R3, 0x0 ;  /* 0x0000000000037802 */ /* 0x008fe20000000f00 */
[----:B------:R-:W-:Y:S02]  /*8450*/  HFMA2 R12, -RZ, RZ, 0, 5.9604644775390625e-08 ;  /* 0x00000001ff0c7431 */ /* 0x000fe400000001ff */
[----:B------:R-:W-:Y:S02]  /*8460*/  IMAD.MOV.U32 R8, RZ, RZ, 0x192 ;  /* 0x00000192ff087424 */ /* 0x000fe400078e00ff */
[----:B------:R-:W-:Y:S01]  /*8470*/  IMAD.MOV.U32 R13, RZ, RZ, RZ ;  /* 0x000000ffff0d7224 */ /* 0x000fe200078e00ff */
[----:B------:R-:W3:Y:S01]  /*8480*/  LDCU.64 UR6, c[0x4][0x78] ;  /* 0x01000f00ff0677ac */ /* 0x000ee20008000a00 */
[----:B------:R-:W2:Y:S01]  /*8490*/  LDC.64 R2, c[0x4][R3] ;  /* 0x0100000003027b82 */ /* 0x000ea20000000a00 */
        /* <DEDUP_REMOVED lines=9> */
.L_x_134:
[----:B------:R-:W-:Y:S01]  /*8530*/  ISETP.NE.AND P6, PT, R74, RZ, PT ;  /* 0x000000ff4a00720c */ /* 0x000fe20003fc5270 */
[----:B------:R-:W-:Y:S05]  /*8540*/  WARPSYNC.ALL ;  /* 0x0000000000007948 */ /* 0x000fea0003800000 */
[----:B------:R-:W-:Y:S01]  /*8550*/  R2UR UR4, R25 ;  /* 0x00000000190472ca */ /* 0x000fe200000e0000 */
[----:B------:R-:W-:Y:S01]  /*8560*/  IMAD.U32 R77, RZ, RZ, UR44 ;  /* 0x0000002cff4d7e24 */ /* 0x000fe2000f8e00ff */
[----:B----4-:R-:W-:Y:S01]  /*8570*/  LOP3.LUT R20, R48, 0xffffe000, RZ, 0xc0, !PT ;  /* 0xffffe00030147812 */ /* 0x010fe200078ec0ff */
[----:B------:R-:W-:Y:S01]  /*8580*/  BSSY.RECONVERGENT B0, `(.L_x_135) ;  /* 0x000005e000007945 */ /* 0x000fe20003800200 */
[----:B------:R-:W-:Y:S02]  /*8590*/  LOP3.LUT R21, R49, 0xffffe000, RZ, 0xc0, !PT ;  /* 0xffffe00031157812 */ /* 0x000fe400078ec0ff */
[----:B------:R-:W-:Y:S02]  /*85a0*/  LOP3.LUT R26, R51, 0xffffe000, RZ, 0xc0, !PT ;  /* 0xffffe000331a7812 */ /* 0x000fe400078ec0ff */
[----:B------:R-:W-:Y:S01]  /*85b0*/  @P6 LEA R0, R77, UR43, 0x3 ;  /* 0x0000002b4d006c11 */ /* 0x000fe2000f8e18ff */
[----:B------:R-:W-:Y:S01]  /*85c0*/  IMAD.U32 R77, RZ, RZ, UR61 ;  /* 0x0000003dff4d7e24 */ /* 0x000fe2000f8e00ff */
[----:B------:R-:W-:Y:S02]  /*85d0*/  LOP3.LUT R33, R44, 0xffffe000, RZ, 0xc0, !PT ;  /* 0xffffe0002c217812 */ /* 0x000fe400078ec0ff */
[----:B------:R-:W-:Y:S01]  /*85e0*/  LOP3.LUT R32, R45, 0xffffe000, RZ, 0xc0, !PT ;  /* 0xffffe0002d207812 */ /* 0x000fe200078ec0ff */
[----:B---3--:R-:W1:Y:S01]  /*85f0*/  LDTM.x16 R4, tmem[UR4+0x20] ;  /* 0x00002004000479ee */ /* 0x008e620008240000 */
        /* <DEDUP_REMOVED lines=86> */
.L_x_136:
[----:B------:R-:W-:Y:S05]  /*8b60*/  BSYNC.RECONVERGENT B0 ;  /* 0x0000000000007941 */ /* 0x000fea0003800200 */
.L_x_135:
        /* <DEDUP_REMOVED lines=21> */
.L_x_140:
[----:B------:R-:W-:Y:S05]  /*8cc0*/  BSYNC B0 ;  /* 0x0000000000007941 */ /* 0x000fea0003800000 */
.L_x_139:
[----:B------:R-:W-:Y:S11]  /*8cd0*/  ISETP.NE.AND P0, PT, R76, RZ, PT ;  /* 0x000000ff4c00720c */ /* 0x000ff60003f05270 */
[----:B------:R-:W-:Y:S02]  /*8ce0*/  @!UPT UIADD3 URZ, UPT, UPT, URZ, URZ, URZ ;  /* 0x000000fffffff290 */ /* 0x000fe4000fffe0ff */
[----:B------:R3:W4:Y:S04]  /*8cf0*/  @P0 LDS.128 R48, [R4] ;  /* 0x0000000004300984 */ /* 0x0007280000000c00 */
[----:B------:R3:W1:Y:S04]  /*8d00*/  @P0 LDS.128 R44, [R3+0x10] ;  /* 0x00001000032c0984 */ /* 0x0006680000000c00 */
[----:B------:R3:W1:Y:S04]  /*8d10*/  @P0 LDS.128 R40, [R2+0x20] ;  /* 0x0000200002280984 */ /* 0x0006680000000c00 */
[----:B------:R3:W1:Y:S02]  /*8d20*/  @P0 LDS.128 R36, [R34+0x30] ;  /* 0x0000300022240984 */ /* 0x0006640000000c00 */
.L_x_138:
[----:B------:R-:W-:Y:S05]  /*8d30*/  BSYNC B1 ;  /* 0x0000000000017941 */ /* 0x000fea0003800000 */
.L_x_137:
        /* <DEDUP_REMOVED lines=21> */
.L_x_142:
[----:B------:R-:W-:Y:S01]  /*8e90*/  ISETP.NE.AND P0, PT, R71, RZ, PT ;  /* 0x000000ff4700720c */ /* 0x000fe20003f05270 */
[----:B------:R-:W-:Y:S05]  /*8ea0*/  WARPSYNC.ALL ;  /* 0x0000000000007948 */ /* 0x000fea0003800000 */
[----:B------:R-:W-:Y:S01]  /*8eb0*/  R2UR UR4, R25 ;  /* 0x00000000190472ca */ /* 0x000fe200000e0000 */
[----:B------:R-:W-:Y:S01]  /*8ec0*/  VIADD R75, R75, 0xb0 ;  /* 0x000000b04b4b7836 */ /* 0x000fe20000000000 */
[----:B----4-:R-:W-:Y:S01]  /*8ed0*/  LOP3.LUT R0, R48, 0xffffe000, RZ, 0xc0, !PT ;  /* 0xffffe00030007812 */ /* 0x010fe200078ec0ff */
[----:B------:R-:W-:Y:S01]  /*8ee0*/  BSSY.RECONVERGENT B0, `(.L_x_143) ;  /* 0x000005a000007945 */ /* 0x000fe20003800200 */
[----:B---3--:R-:W-:Y:S02]  /*8ef0*/  LOP3.LUT R2, R49, 0xffffe000, RZ, 0xc0, !PT ;  /* 0xffffe00031027812 */ /* 0x008fe400078ec0ff */
[----:B------:R-:W-:Y:S02]  /*8f00*/  LOP3.LUT R3, R50, 0xffffe000, RZ, 0xc0, !PT ;  /* 0xffffe00032037812 */ /* 0x000fe400078ec0ff */
[----:B------:R-:W-:Y:S02]  /*8f10*/  LOP3.LUT R20, R51, 0xffffe000, RZ, 0xc0, !PT ;  /* 0xffffe00033147812 */ /* 0x000fe400078ec0ff */
[----:B------:R-:W-:Y:S02]  /*8f20*/  LOP3.LUT R21, R44, 0xffffe000, RZ, 0xc0, !PT ;  /* 0xffffe0002c157812 */ /* 0x000fe400078ec0ff */
[----:B------:R-:W-:Y:S01]  /*8f30*/  LOP3.LUT R26, R45, 0xffffe000, RZ, 0xc0, !PT ;  /* 0xffffe0002d1a7812 */ /* 0x000fe200078ec0ff */
[----:B------:R-:W1:Y:S01]  /*8f40*/  LDTM.x16 R4, tmem[UR4+0x30] ;  /* 0x00003004000479ee */ /* 0x000e620008240000 */
[----:B------:R-:W-:Y:S01]  /*8f50*/  LOP3.LUT R29, R46, 0xffffe000, RZ, 0xc0, !PT ;  /* 0xffffe0002e1d7812 */ /* 0x000fe200078ec0ff */
[----:B------:R-:W-:Y:S01]  /*8f60*/  NOP ;  /* 0x0000000000007918 */ /* 0x000fe20000000000 */
[----:B------:R-:W-:Y:S02]  /*8f70*/  LOP3.LUT R28, R47, 0xffffe000, RZ, 0xc0, !PT ;  /* 0xffffe0002f1c7812 */ /* 0x000fe400078ec0ff */
[----:B------:R-:W-:Y:S02]  /*8f80*/  LOP3.LUT R75, R75, 0xfefffff8, RZ, 0xc0, !PT ;  /* 0xfefffff84b4b7812 */ /* 0x000fe400078ec0ff */
[----:B------:R-:W-:Y:S02]  /*8f90*/  LOP3.LUT R31, R40, 0xffffe000, RZ, 0xc0, !PT ;  /* 0xffffe000281f7812 */ /* 0x000fe400078ec0ff */
[----:B------:R-:W-:Y:S01]  /*8fa0*/  LOP3.LUT R30, R41, 0xffffe000, RZ, 0xc0, !PT ;  /* 0xffffe000291e7812 */ /* 0x000fe200078ec0ff */
[----:B-1----:R1:W-:Y:S01]  /*8fb0*/  SYNCS.ARRIVE.TRANS64.RED.A1T0 RZ, [R75+URZ], RZ ;  /* 0x000000ff4bff79a7 */ /* 0x0023e200081004ff */
[----:B------:R-:W-:Y:S02]  /*8fc0*/  LOP3.LUT R33, R42, 0xffffe000, RZ, 0xc0, !PT ;  /* 0xffffe0002a217812 */ /* 0x000fe400078ec0ff */
[----:B------:R-:W-:Y:S02]  /*8fd0*/  LOP3.LUT R32, R43, 0xffffe000, RZ, 0xc0, !PT ;  /* 0xffffe0002b207812 */ /* 0x000fe400078ec0ff */
[----:B------:R-:W-:Y:S02]  /*8fe0*/  LOP3.LUT R35, R36, 0xffffe000, RZ, 0xc0, !PT ;  /* 0xffffe00024237812 */ /* 0x000fe400078ec0ff */
[----:B------:R-:W-:Y:S02]  /*8ff0*/  LOP3.LUT R34, R37, 0xffffe000, RZ, 0xc0, !PT ;  /* 0xffffe00025227812 */ /* 0x000fe400078ec0ff */
[----:B------:R-:W-:Y:S02]  /*9000*/  LOP3.LUT R37, R38, 0xffffe000, RZ, 0xc0, !PT ;  /* 0xffffe00026257812 */ /* 0x000fe400078ec0ff */
[----:B------:R-:W-:Y:S01]  /*9010*/  LOP3.LUT R36, R39, 0xffffe000, RZ, 0xc0, !PT ;  /* 0xffffe00027247812 */ /* 0x000fe200078ec0ff */
[C---:B------:R-:W-:Y:S01]  /*9020*/  FMUL R4, R24.reuse, R4 ;  /* 0x0000000418047220 */ /* 0x040fe20000400000 */
[C---:B------:R-:W-:Y:S01]  /*9030*/  FMUL R5, R24.reuse, R5 ;  /* 0x0000000518057220 */ /* 0x040fe20000400000 */
[C---:B------:R-:W-:Y:S01]  /*9040*/  FMUL R6, R24.reuse, R6 ;  /* 0x0000000618067220 */ /* 0x040fe20000400000 */
[C---:B------:R-:W-:Y:S01]  /*9050*/  FMUL R7, R24.reuse, R7 ;  /* 0x0000000718077220 */ /* 0x040fe20000400000 */
[C---:B------:R-:W-:Y:S01]  /*9060*/  FFMA R4, R27.reuse, R0, R4 ;  /* 0x000000001b047223 */ /* 0x040fe20000000004 */
[C---:B------:R-:W-:Y:S01]  /*9070*/  FFMA R5, R27.reuse, R2, R5 ;  /* 0x000000021b057223 */ /* 0x040fe20000000005 */
[C---:B------:R-:W-:Y:S01]  /*9080*/  FFMA R6, R27.reuse, R3, R6 ;  /* 0x000000031b067223 */ /* 0x040fe20000000006 */
[C---:B------:R-:W-:Y:S01]  /*9090*/  FFMA R7, R27.reuse, R20, R7 ;  /* 0x000000141b077223 */ /* 0x040fe20000000007 */
[C---:B------:R-:W-:Y:S01]  /*90a0*/  FMUL R8, R24.reuse, R8 ;  /* 0x0000000818087220 */ /* 0x040fe20000400000 */
[C---:B------:R-:W-:Y:S01]  /*90b0*/  FMUL R9, R24.reuse, R9 ;  /* 0x0000000918097220 */ /* 0x040fe20000400000 */
[C---:B------:R-:W-:Y:S01]  /*90c0*/  FMUL R10, R24.reuse, R10 ;  /* 0x0000000a180a7220 */ /* 0x040fe20000400000 */
[C---:B------:R-:W-:Y:S01]  /*90d0*/  FMUL R11, R24.reuse, R11 ;  /* 0x0000000b180b7220 */ /* 0x040fe20000400000 */
[----:B------:R-:W-:Y:S01]  /*90e0*/  F2FP.TF32.F32.PACK_B R4, R4 ;  /* 0x00000004ff04723e */ /* 0x000fe200024050ff */
[C---:B------:R-:W-:Y:S01]  /*90f0*/  FFMA R8, R27.reuse, R21, R8 ;  /* 0x000000151b087223 */ /* 0x040fe20000000008 */
[----:B------:R-:W-:Y:S01]  /*9100*/  F2FP.TF32.F32.PACK_B R5, R5 ;  /* 0x00000005ff05723e */ /* 0x000fe200024050ff */
[C---:B------:R-:W-:Y:S01]  /*9110*/  FFMA R9, R27.reuse, R26, R9 ;  /* 0x0000001a1b097223 */ /* 0x040fe20000000009 */
[----:B------:R-:W-:Y:S01]  /*9120*/  F2FP.TF32.F32.PACK_B R6, R6 ;  /* 0x00000006ff06723e */ /* 0x000fe200024050ff */
[C---:B------:R-:W-:Y:S01]  /*9130*/  FFMA R10, R27.reuse, R29, R10 ;  /* 0x0000001d1b0a7223 */ /* 0x040fe2000000000a */
[----:B------:R-:W-:Y:S01]  /*9140*/  F2FP.TF32.F32.PACK_B R7, R7 ;  /* 0x00000007ff07723e */ /* 0x000fe200024050ff */
[C---:B------:R-:W-:Y:S01]  /*9150*/  FFMA R11, R27.reuse, R28, R11 ;  /* 0x0000001c1b0b7223 */ /* 0x040fe2000000000b */
[C---:B------:R-:W-:Y:S01]  /*9160*/  FMUL R12, R24.reuse, R12 ;  /* 0x0000000c180c7220 */ /* 0x040fe20000400000 */
[----:B------:R-:W-:Y:S01]  /*9170*/  F2FP.TF32.F32.PACK_B R8, R8 ;  /* 0x00000008ff08723e */ /* 0x000fe200024050ff */
[C---:B------:R-:W-:Y:S01]  /*9180*/  FMUL R13, R24.reuse, R13 ;  /* 0x0000000d180d7220 */ /* 0x040fe20000400000 */
[----:B------:R1:W-:Y:S01]  /*9190*/  STS.128 [R69+0x6000], R4 ;  /* 0x0060000445007388 */ /* 0x0003e20000000c00 */
        /* <DEDUP_REMOVED lines=8> */
[C---:B------:R-:W-:Y:S01]  /*9220*/  FFMA R15, R27.reuse, R32, R15 ;  /* 0x000000201b0f7223 */ /* 0x040fe2000000000f */
[C---:B------:R-:W-:Y:S01]  /*9230*/  FMUL R16, R24.reuse, R16 ;  /* 0x0000001018107220 */ /* 0x040fe20000400000 */
[----:B------:R-:W-:Y:S01]  /*9240*/  F2FP.TF32.F32.PACK_B R12, R12 ;  /* 0x0000000cff0c723e */ /* 0x000fe200024050ff */
[----:B------:R1:W-:Y:S01]  /*9250*/  STS.128 [R68+0x6010], R8 ;  /* 0x0060100844007388 */ /* 0x0003e20000000c00 */
[C---:B------:R-:W-:Y:S01]  /*9260*/  FMUL R17, R24.reuse, R17 ;  /* 0x0000001118117220 */ /* 0x040fe20000400000 */
        /* <DEDUP_REMOVED lines=8> */
[----:B------:R-:W-:Y:S01]  /*92f0*/  FFMA R19, R27, R36, R19 ;  /* 0x000000241b137223 */ /* 0x000fe20000000013 */
[----:B------:R-:W-:Y:S02]  /*9300*/  F2FP.TF32.F32.PACK_B R16, R16 ;  /* 0x00000010ff10723e */ /* 0x000fe400024050ff */
[----:B------:R1:W-:Y:S01]  /*9310*/  STS.128 [R67+0x6020], R12 ;  /* 0x0060200c43007388 */ /* 0x0003e20000000c00 */
[----:B------:R-:W-:Y:S02]  /*9320*/  F2FP.TF32.F32.PACK_B R17, R17 ;  /* 0x00000011ff11723e */ /* 0x000fe400024050ff */
        /* <DEDUP_REMOVED lines=21> */
.L_x_144:
[----:B------:R-:W-:Y:S05]  /*9480*/  BSYNC.RECONVERGENT B0 ;  /* 0x0000000000007941 */ /* 0x000fea0003800200 */
.L_x_143:
[----:B------:R-:W-:Y:S01]  /*9490*/  BAR.SYNC.DEFER_BLOCKING 0x1, 0x80 ;  /* 0x0042000000007b1d */ /* 0x000fe20000010000 */
[----:B------:R-:W-:Y:S01]  /*94a0*/  UISETP.NE.AND UP0, UPT, UR46, -0x4, UPT ;  /* 0xfffffffc2e00788c */ /* 0x000fe2000bf05270 */
[----:B------:R-:W-:Y:S08]  /*94b0*/  IADD3 R0, PT, PT, R22, 0x1, RZ ;  /* 0x0000000116007810 */ /* 0x000ff00007ffe0ff */
[----:B------:R-:W-:Y:S05]  /*94c0*/  BRA.U !UP0, `(.L_x_145) ;  /* 0x0000000108287547 */ /* 0x000fea000b800000 */
[----:B------:R-:W-:Y:S01]  /*94d0*/  ISETP.NE.AND P0, PT, R74, RZ, PT ;  /* 0x000000ff4a00720c */ /* 0x000fe20003f05270 */
[----:B------:R-:W-:Y:S01]  /*94e0*/  IMAD.U32 R3, RZ, RZ, UR45 ;  /* 0x0000002dff037e24 */ /* 0x000fe2000f8e00ff */
[----:B------:R-:W-:Y:S01]  /*94f0*/  UIADD3 UR4, UPT, UPT, UR45, 0x1, URZ ;  /* 0x000000012d047890 */ /* 0x000fe2000fffe0ff */
[----:B------:R-:W-:Y:S03]  /*9500*/  IMAD.U32 R2, RZ, RZ, UR61 ;  /* 0x0000003dff027e24 */ /* 0x000fe6000f8e00ff */
[----:B------:R-:W-:Y:S04]  /*9510*/  UISETP.NE.AND UP0, UPT, UR4, 0x4, UPT ;  /* 0x000000040400788c */ /* 0x000fe8000bf05270 */
[----:B------:R-:W-:Y:S03]  /*9520*/  USEL UR45, UR4, URZ, UP0 ;  /* 0x000000ff042d7287 */ /* 0x000fe60008000000 */
[----:B------:R-:W-:Y:S05]  /*9530*/  @P0 LEA R3, R3, UR43, 0x3 ;  /* 0x0000002b03030c11 */ /* 0x000fea000f8e18ff */
[----:B------:R-:W-:Y:S05]  /*9540*/  @P0 VIADD R3, R3, 0x40 ;  /* 0x0000004003030836 */ /* 0x000fea0000000000 */
[----:B------:R-:W-:Y:S04]  /*9550*/  @P0 PRMT R2, R2, 0x654, R3 ;  /* 0x0000065402020816 */ /* 0x000fe80000000003 */
[----:B------:R3:W-:Y:S03]  /*9560*/  @P0 SYNCS.ARRIVE.TRANS64.RED.A1T0 RZ, [R2+URZ], RZ ;  /* 0x000000ff02ff09a7 */ /* 0x0007e600081004ff */
.L_x_145:
[----:B------:R-:W-:Y:S01]  /*9570*/  R2UR UR5, R58 ;  /* 0x000000003a0572ca */ /* 0x000fe200000e0000 */
[----:B------:R-:W-:Y:S01]  /*9580*/  UISETP.NE.AND UP0, UPT, UR62, URZ, UPT ;  /* 0x000000ff3e00728c */ /* 0x000fe2000bf05270 */
[----:B------:R-:W-:Y:S01]  /*9590*/  R2UR UR4, R59 ;  /* 0x000000003b0472ca */ /* 0x000fe200000e0000 */
[----:B------:R-:W-:Y:S01]  /*95a0*/  UIADD3 UR46, UPT, UPT, UR46, 0x4, URZ ;  /* 0x000000042e2e7890 */ /* 0x000fe2000fffe0ff */
[----:B------:R-:W-:Y:S01]  /*95b0*/  ISETP.NE.AND P0, PT, R62, 0x2, PT ;  /* 0x000000023e00780c */ /* 0x000fe20003f05270 */
[----:B------:R-:W-:Y:S01]  /*95c0*/  UMOV UR60, UR59 ;  /* 0x0000003b003c7c82 */ /* 0x000fe20008000000 */
[----:B------:R-:W-:Y:S02]  /*95d0*/  ISETP.NE.AND P1, PT, R0, 0x4, PT ;  /* 0x000000040000780c */ /* 0x000fe40003f25270 */
[----:B------:R-:W-:Y:S02]  /*95e0*/  SEL R3, RZ, 0x1, P0 ;  /* 0x00000001ff037807 */ /* 0x000fe40000000000 */
[----:B---3--:R-:W-:Y:S02]  /*95f0*/  SEL R2, RZ, 0x1, P1 ;  /* 0x00000001ff027807 */ /* 0x008fe40000800000 */
[----:B------:R-:W-:Y:S01]  /*9600*/  LOP3.LUT R64, R64, R3, RZ, 0x3c, !PT ;  /* 0x0000000340407212 */ /* 0x000fe200078e3cff */
[----:B------:R-:W-:Y:S01]  /*9610*/  UIADD3 UR20, UPT, UPT, UR36, UR5, URZ ;  /* 0x0000000524147290 */ /* 0x000fe2000fffe0ff */
[----:B------:R-:W-:Y:S01]  /*9620*/  LOP3.LUT R65, R65, R2, RZ, 0x3c, !PT ;  /* 0x0000000241417212 */ /* 0x000fe200078e3cff */
[----:B------:R-:W-:Y:S01]  /*9630*/  UIADD3 UR16, UPT, UPT, UR37, UR4, URZ ;  /* 0x0000000425107290 */ /* 0x000fe2000fffe0ff */
[----:B------:R-:W-:Y:S02]  /*9640*/  SEL R62, R62, RZ, P0 ;  /* 0x000000ff3e3e7207 */ /* 0x000fe40000000000 */
[----:B------:R-:W-:Y:S01]  /*9650*/  SEL R22, R0, RZ, P1 ;  /* 0x000000ff00167207 */ /* 0x000fe20000800000 */
[----:B------:R-:W-:Y:S08]  /*9660*/  BRA.U UP0, `(.L_x_146) ;  /* 0xffffffc900e07547 */ /* 0x000ff0000b83ffff */
[----:B------:R-:W-:-:S09]  /*9670*/  UISETP.NE.AND UP0, UPT, UR63, URZ, UPT ;  /* 0x000000ff3f00728c */ /* 0x000fd2000bf05270 */
[----:B------:R-:W-:Y:S05]  /*9680*/  BRA.U !UP0, `(.L_x_147) ;  /* 0x0000000108487547 */ /* 0x000fea000b800000 */
[----:B------:R-:W3:Y:S02]  /*9690*/  LDCU.64 UR4, c[0x0][0x890] ;  /* 0x00011200ff0477ac */ /* 0x000ee40008000a00 */
[----:B---3--:R-:W-:-:S04]  /*96a0*/  UISETP.NE.U32.AND UP0, UPT, UR4, URZ, UPT ;  /* 0x000000ff0400728c */ /* 0x008fc8000bf05070 */
[----:B------:R-:W-:-:S09]  /*96b0*/  UISETP.NE.AND.EX UP0, UPT, UR5, URZ, UPT, UP0 ;  /* 0x000000ff0500728c */ /* 0x000fd2000bf05300 */
[----:B------:R-:W-:Y:S05]  /*96c0*/  BRA.U UP0, `(.L_x_148) ;  /* 0x00000001000c7547 */ /* 0x000fea000b800000 */
[----:B------:R-:W-:-:S13]  /*96d0*/  FSETP.NEU.AND P0, PT, R27, RZ, PT ;  /* 0x000000ff1b00720b */ /* 0x000fda0003f0d000 */
[----:B------:R-:W-:Y:S05]  /*96e0*/  @!P0 EXIT ;  /* 0x000000000000894d */ /* 0x000fea0003800000 */
[----:B------:R-:W-:Y:S05]  /*96f0*/  BRA `(.L_x_147) ;  /* 0x00000000002c7947 */ /* 0x000fea0003800000 */
.L_x_148:
[----:B------:R-:W-:Y:S01]  /*9700*/  ISETP.NE.AND P0, PT, R61, RZ, PT ;  /* 0x000000ff3d00720c */ /* 0x000fe20003f05270 */
[----:B------:R-:W-:-:S12]  /*9710*/  BSSY.RECONVERGENT B0, `(.L_x_147) ;  /* 0x0000009000007945 */ /* 0x000fd80003800200 */
[----:B------:R-:W-:Y:S05]  /*9720*/  @P0 BRA `(.L_x_149) ;  /* 0x0000000000140947 */ /* 0x000fea0003800000 */
[----:B------:R-:W3:Y:S02]  /*9730*/  LDCU.64 UR4, c[0x0][0x888] ;  /* 0x00011100ff0477ac */ /* 0x000ee40008000a00 */
[----:B---3--:R-:W-:-:S04]  /*9740*/  ISETP.NE.U32.AND P0, PT, RZ, UR4, PT ;  /* 0x00000004ff007c0c */ /* 0x008fc8000bf05070 */
[----:B------:R-:W-:-:S13]  /*9750*/  ISETP.NE.AND.EX P0, PT, RZ, UR5, PT, P0 ;  /* 0x00000005ff007c0c */ /* 0x000fda000bf05300 */
[----:B------:R-:W-:Y:S05]  /*9760*/  @!P0 EXIT ;  /* 0x000000000000894d */ /* 0x000fea0003800000 */
[----:B------:R-:W-:Y:S05]  /*9770*/  BRA `(.L_x_150) ;  /* 0x0000000000087947 */ /* 0x000fea0003800000 */
.L_x_149:
[----:B------:R-:W-:-:S13]  /*9780*/  FSETP.NEU.AND P0, PT, R27, RZ, PT ;  /* 0x000000ff1b00720b */ /* 0x000fda0003f0d000 */
[----:B------:R-:W-:Y:S05]  /*9790*/  @!P0 EXIT ;  /* 0x000000000000894d */ /* 0x000fea0003800000 */
.L_x_150:
[----:B------:R-:W-:Y:S05]  /*97a0*/  BSYNC.RECONVERGENT B0 ;  /* 0x0000000000007941 */ /* 0x000fea0003800200 */
.L_x_147:
[----:B------:R-:W-:Y:S01]  /*97b0*/  ULEA UR4, UR45, UR43, 0x3 ;  /* 0x0000002b2d047291 */ /* 0x000fe2000f8e18ff */
[----:B------:R-:W-:-:S04]  /*97c0*/  DEPBAR.LE SB0, 0x0 ;  /* 0x000080000000791a */ /* 0x000fc80000000000 */
[----:B------:R-:W-:-:S04]  /*97d0*/  UIADD3 UR4, UPT, UPT, UR4, 0x40, URZ ;  /* 0x0000004004047890 */ /* 0x000fc8000fffe0ff */
[----:B------:R-:W-:-:S09]  /*97e0*/  UPRMT UR4, UR61, 0x654, UR4 ;  /* 0x000006543d047896 */ /* 0x000fd20008000004 */
[----:B------:R-:W-:Y:S01]  /*97f0*/  SYNCS.ARRIVE.TRANS64.RED.A1T0 RZ, [UR4], RZ ;  /* 0x000000ffffff79a7 */ /* 0x000fe20008100404 */
[----:B------:R-:W-:Y:S05]  /*9800*/  EXIT ;  /* 0x000000000000794d */ /* 0x000fea0003800000 */
.L_x_24:
[----:B--2---:R2:W3:Y:S02]  /*9810*/  SYNCS.PHASECHK.TRANS64.TRYWAIT P0, [R3+URZ+0xe0], R2 ;  /* 0x0000e002030075a7 */ /* 0x0044e400080011ff */
[----:B---3--:R-:W-:Y:S05]  /*9820*/  @!P0 NANOSLEEP.SYNCS 0x989680 ;  /* 0x009896800000895d */ /* 0x008fea0003900000 */
[----:B------:R-:W3:Y:S02]  /*9830*/  @!P0 SYNCS.PHASECHK.TRANS64 P0, [R3+URZ+0xe0], R2 ;  /* 0x0000e002030085a7 */ /* 0x000ee400080010ff */
[----:B---3--:R-:W-:Y:S05]  /*9840*/  @!P0 BRA `(.L_x_24) ;  /* 0xfffffffc00f08947 */ /* 0x008fea000383ffff */
[----:B------:R-:W-:Y:S05]  /*9850*/  BRA `(.L_x_151) ;  /* 0xffffff8000807947 */ /* 0x000fea000383ffff */
.L_x_27:
[----:B-1----:R-:W-:-:S07]  /*9860*/  MOV R0, UR6 ;  /* 0x0000000600007c02 */ /* 0x002fce0008000f00 */
.L_x_152:
[----:B-1----:R1:W2:Y:S02]  /*9870*/  SYNCS.PHASECHK.TRANS64.TRYWAIT P0, [R0+URZ+0x10], R3 ;  /* 0x00001003000075a7 */ /* 0x0022a400080011ff */
[----:B--2---:R-:W-:Y:S05]  /*9880*/  @!P0 NANOSLEEP.SYNCS 0x989680 ;  /* 0x009896800000895d */ /* 0x004fea0003900000 */
[----:B------:R-:W2:Y:S02]  /*9890*/  @!P0 SYNCS.PHASECHK.TRANS64 P0, [R0+URZ+0x10], R3 ;  /* 0x00001003000085a7 */ /* 0x000ea400080010ff */
[----:B--2---:R-:W-:Y:S05]  /*98a0*/  @!P0 BRA `(.L_x_152) ;  /* 0xfffffffc00f08947 */ /* 0x004fea000383ffff */
[----:B------:R-:W-:Y:S05]  /*98b0*/  BRA `(.L_x_26) ;  /* 0xffffff8000d87947 */ /* 0x000fea000383ffff */
.L_x_36:
[----:B-1----:R-:W-:-:S07]  /*98c0*/  MOV R0, UR6 ;  /* 0x0000000600007c02 */ /* 0x002fce0008000f00 */
.L_x_153:
[----:B-1----:R1:W2:Y:S02]  /*98d0*/  SYNCS.PHASECHK.TRANS64.TRYWAIT P0, [R0+URZ+0x10], R3 ;  /* 0x00001003000075a7 */ /* 0x0022a400080011ff */
[----:B--2---:R-:W-:Y:S05]  /*98e0*/  @!P0 NANOSLEEP.SYNCS 0x989680 ;  /* 0x009896800000895d */ /* 0x004fea0003900000 */
[----:B------:R-:W2:Y:S02]  /*98f0*/  @!P0 SYNCS.PHASECHK.TRANS64 P0, [R0+URZ+0x10], R3 ;  /* 0x00001003000085a7 */ /* 0x000ea400080010ff */
[----:B--2---:R-:W-:Y:S05]  /*9900*/  @!P0 BRA `(.L_x_153) ;  /* 0xfffffffc00f08947 */ /* 0x004fea000383ffff */
[----:B------:R-:W-:Y:S05]  /*9910*/  BRA `(.L_x_35) ;  /* 0xffffff8800387947 */ /* 0x000fea000383ffff */
.L_x_43:
[----:B-1----:R1:W4:Y:S02]  /*9920*/  SYNCS.PHASECHK.TRANS64.TRYWAIT P0, [R3+URZ+0x70], R0 ;  /* 0x00007000030075a7 */ /* 0x00232400080011ff */
[----:B----4-:R-:W-:Y:S05]  /*9930*/  @!P0 NANOSLEEP.SYNCS 0x989680 ;  /* 0x009896800000895d */ /* 0x010fea0003900000 */
[----:B------:R-:W4:Y:S02]  /*9940*/  @!P0 SYNCS.PHASECHK.TRANS64 P0, [R3+URZ+0x70], R0 ;  /* 0x00007000030085a7 */ /* 0x000f2400080010ff */
[----:B----4-:R-:W-:Y:S05]  /*9950*/  @!P0 BRA `(.L_x_43) ;  /* 0xfffffffc00f08947 */ /* 0x010fea000383ffff */
[----:B------:R-:W-:Y:S05]  /*9960*/  BRA `(.L_x_154) ;  /* 0xffffff8c00787947 */ /* 0x000fea000383ffff */
.L_x_47:
[----:B-1----:R-:W-:-:S07]  /*9970*/  MOV R0, UR4 ;  /* 0x0000000400007c02 */ /* 0x002fce0008000f00 */
.L_x_155:
[----:B-1----:R1:W2:Y:S02]  /*9980*/  SYNCS.PHASECHK.TRANS64.TRYWAIT P0, [R0+URZ], R3 ;  /* 0x00000003000075a7 */ /* 0x0022a400080011ff */
[----:B--2---:R-:W-:Y:S05]  /*9990*/  @!P0 NANOSLEEP.SYNCS 0x989680 ;  /* 0x009896800000895d */ /* 0x004fea0003900000 */
[----:B------:R-:W2:Y:S02]  /*99a0*/  @!P0 SYNCS.PHASECHK.TRANS64 P0, [R0+URZ], R3 ;  /* 0x00000003000085a7 */ /* 0x000ea400080010ff */
[----:B--2---:R-:W-:Y:S05]  /*99b0*/  @!P0 BRA `(.L_x_155) ;  /* 0xfffffffc00f08947 */ /* 0x004fea000383ffff */
[----:B------:R-:W-:Y:S05]  /*99c0*/  BRA `(.L_x_156) ;  /* 0xffffff9400247947 */ /* 0x000fea000383ffff */
.L_x_50:
[----:B-1----:R1:W2:Y:S02]  /*99d0*/  SYNCS.PHASECHK.TRANS64.TRYWAIT P0, [R0+URZ+0xd0], R9 ;  /* 0x0000d009000075a7 */ /* 0x0022a400080011ff */
[----:B--2---:R-:W-:Y:S05]  /*99e0*/  @!P0 NANOSLEEP.SYNCS 0x989680 ;  /* 0x009896800000895d */ /* 0x004fea0003900000 */
[----:B------:R-:W2:Y:S02]  /*99f0*/  @!P0 SYNCS.PHASECHK.TRANS64 P0, [R0+URZ+0xd0], R9 ;  /* 0x0000d009000085a7 */ /* 0x000ea400080010ff */
[----:B--2---:R-:W-:Y:S05]  /*9a00*/  @!P0 BRA `(.L_x_50) ;  /* 0xfffffffc00f08947 */ /* 0x004fea000383ffff */
[----:B------:R-:W-:Y:S05]  /*9a10*/  BRA `(.L_x_157) ;  /* 0xffffff9400847947 */ /* 0x000fea000383ffff */
.L_x_51:
[----:B------:R-:W-:-:S07]  /*9a20*/  MOV R0, UR4 ;  /* 0x0000000400007c02 */ /* 0x000fce0008000f00 */
.L_x_158:
[----:B-1----:R1:W2:Y:S02]  /*9a30*/  SYNCS.PHASECHK.TRANS64.TRYWAIT P0, [R0+URZ+0x80], R11 ;  /* 0x0000800b000075a7 */ /* 0x0022a400080011ff */
[----:B--2---:R-:W-:Y:S05]  /*9a40*/  @!P0 NANOSLEEP.SYNCS 0x989680 ;  /* 0x009896800000895d */ /* 0x004fea0003900000 */
[----:B------:R-:W2:Y:S02]  /*9a50*/  @!P0 SYNCS.PHASECHK.TRANS64 P0, [R0+URZ+0x80], R11 ;  /* 0x0000800b000085a7 */ /* 0x000ea400080010ff */
[----:B--2---:R-:W-:Y:S05]  /*9a60*/  @!P0 BRA `(.L_x_158) ;  /* 0xfffffffc00f08947 */ /* 0x004fea000383ffff */
[----:B------:R-:W-:Y:S05]  /*9a70*/  BRA `(.L_x_159) ;  /* 0xffffff9400947947 */ /* 0x000fea000383ffff */
.L_x_52:
[----:B-1----:R1:W2:Y:S02]  /*9a80*/  SYNCS.PHASECHK.TRANS64.TRYWAIT P1, [R0+URZ+0x70], R9 ;  /* 0x00007009000075a7 */ /* 0x0022a400080211ff */
[----:B--2---:R-:W-:Y:S05]  /*9a90*/  @!P1 NANOSLEEP.SYNCS 0x989680 ;  /* 0x009896800000995d */ /* 0x004fea0003900000 */
[----:B------:R-:W2:Y:S02]  /*9aa0*/  @!P1 SYNCS.PHASECHK.TRANS64 P1, [R0+URZ+0x70], R9 ;  /* 0x00007009000095a7 */ /* 0x000ea400080210ff */
[----:B--2---:R-:W-:Y:S05]  /*9ab0*/  @!P1 BRA `(.L_x_52) ;  /* 0xfffffffc00f09947 */ /* 0x004fea000383ffff */
[----:B------:R-:W-:Y:S05]  /*9ac0*/  BRA `(.L_x_160) ;  /* 0xffffff9400c47947 */ /* 0x000fea000383ffff */
.L_x_55:
[----:B------:R-:W-:-:S07]  /*9ad0*/  MOV R0, UR4 ;  /* 0x0000000400007c02 */ /* 0x000fce0008000f00 */
.L_x_161:
[----:B-1----:R1:W2:Y:S02]  /*9ae0*/  SYNCS.PHASECHK.TRANS64.TRYWAIT P0, [R0+URZ+0x80], R3 ;  /* 0x00008003000075a7 */ /* 0x0022a400080011ff */
[----:B--2---:R-:W-:Y:S05]  /*9af0*/  @!P0 NANOSLEEP.SYNCS 0x989680 ;  /* 0x009896800000895d */ /* 0x004fea0003900000 */
[----:B------:R-:W2:Y:S02]  /*9b00*/  @!P0 SYNCS.PHASECHK.TRANS64 P0, [R0+URZ+0x80], R3 ;  /* 0x00008003000085a7 */ /* 0x000ea400080010ff */
[----:B--2---:R-:W-:Y:S05]  /*9b10*/  @!P0 BRA `(.L_x_161) ;  /* 0xfffffffc00f08947 */ /* 0x004fea000383ffff */
[----:B------:R-:W-:Y:S05]  /*9b20*/  BRA `(.L_x_54) ;  /* 0xffffff9800187947 */ /* 0x000fea000383ffff */
.L_x_64:
[----:B-1----:R-:W-:-:S04]  /*9b30*/  MOV R7, UR5 ;  /* 0x0000000500077c02 */ /* 0x002fc80008000f00 */
[----:B------:R1:W2:Y:S03]  /*9b40*/  SYNCS.PHASECHK.TRANS64.TRYWAIT P0, [R7+URZ+0x8], R8 ;  /* 0x00000808070075a7 */ /* 0x0002a600080011ff */
[----:B--2---:R-:W-:Y:S05]  /*9b50*/  @!P0 NANOSLEEP.SYNCS 0x989680 ;  /* 0x009896800000895d */ /* 0x004fea0003900000 */
[----:B------:R-:W2:Y:S02]  /*9b60*/  @!P0 SYNCS.PHASECHK.TRANS64 P0, [R7+URZ+0x8], R8 ;  /* 0x00000808070085a7 */ /* 0x000ea400080010ff */
[----:B--2---:R-:W-:Y:S05]  /*9b70*/  @!P0 BRA `(.L_x_64) ;  /* 0xfffffffc00ec8947 */ /* 0x004fea000383ffff */
[----:B------:R-:W-:Y:S05]  /*9b80*/  BRA `(.L_x_63) ;  /* 0xffffff9800d47947 */ /* 0x000fea000383ffff */
.L_x_66:
[----:B------:R-:W-:Y:S01]  /*9b90*/  BSSY B0, `(.L_x_162) ;  /* 0x0000006000007945 */ /* 0x000fe20003800000 */
[----:B------:R-:W-:-:S07]  /*9ba0*/  MOV R15, 0xffffffff ;  /* 0xffffffff000f7802 */ /* 0x000fce0000000f00 */
[----:B-1---5:R-:W-:Y:S05]  /*9bb0*/  WARPSYNC.COLLECTIVE R15, `(.L_x_163) ;  /* 0x000000000f0c7348 */ /* 0x022fea0003c00000 */
[----:B------:R-:W-:Y:S02]  /*9bc0*/  ELECT P6, UR79, PT ;  /* 0x00000000004f782f */ /* 0x000fe400038c0000 */
[----:B------:R-:W-:Y:S01]  /*9bd0*/  MOV R14, UR79 ;  /* 0x0000004f000e7c02 */ /* 0x000fe20008000f00 */
[----:B-1---5:R-:W-:Y:S10]  /*9be0*/  ENDCOLLECTIVE ;  /* 0x000000000000791b */ /* 0x022ff40003800000 */
.L_x_163:
[----:B------:R-:W-:Y:S05]  /*9bf0*/  BSYNC B0 ;  /* 0x0000000000007941 */ /* 0x000fea0003800000 */
.L_x_162:
[----:B------:R-:W-:Y:S01]  /*9c00*/  PLOP3.LUT P0, PT, P6, PT, PT, 0x80, 0x8 ;  /* 0x000000000008781c */ /* 0x000fe2000370f070 */
[----:B------:R-:W-:-:S12]  /*9c10*/  BRA `(.L_x_164) ;  /* 0xffffff9c00047947 */ /* 0x000fd8000383ffff */
.L_x_68:
[----:B-1----:R-:W-:-:S04]  /*9c20*/  MOV R5, UR5 ;  /* 0x0000000500057c02 */ /* 0x002fc80008000f00 */
[----:B------:R1:W2:Y:S03]  /*9c30*/  SYNCS.PHASECHK.TRANS64.TRYWAIT P0, [R5+URZ+0x8], R6 ;  /* 0x00000806050075a7 */ /* 0x0002a600080011ff */
[----:B--2---:R-:W-:Y:S05]  /*9c40*/  @!P0 NANOSLEEP.SYNCS 0x989680 ;  /* 0x009896800000895d */ /* 0x004fea0003900000 */
[----:B------:R-:W2:Y:S02]  /*9c50*/  @!P0 SYNCS.PHASECHK.TRANS64 P0, [R5+URZ+0x8], R6 ;  /* 0x00000806050085a7 */ /* 0x000ea400080010ff */
[----:B--2---:R-:W-:Y:S05]  /*9c60*/  @!P0 BRA `(.L_x_68) ;  /* 0xfffffffc00ec8947 */ /* 0x004fea000383ffff */
[----:B------:R-:W-:Y:S05]  /*9c70*/  BRA `(.L_x_67) ;  /* 0xffffff9c00087947 */ /* 0x000fea000383ffff */
.L_x_69:
[----:B-1----:R1:W2:Y:S02]  /*9c80*/  SYNCS.PHASECHK.TRANS64.TRYWAIT P0, [R3+URZ+0x70], R4 ;  /* 0x00007004030075a7 */ /* 0x0022a400080011ff */
[----:B--2---:R-:W-:Y:S05]  /*9c90*/  @!P0 NANOSLEEP.SYNCS 0x989680 ;  /* 0x009896800000895d */ /* 0x004fea0003900000 */
[----:B------:R-:W2:Y:S02]  /*9ca0*/  @!P0 SYNCS.PHASECHK.TRANS64 P0, [R3+URZ+0x70], R4 ;  /* 0x00007004030085a7 */ /* 0x000ea400080010ff */
[----:B--2---:R-:W-:Y:S05]  /*9cb0*/  @!P0 BRA `(.L_x_69) ;  /* 0xfffffffc00f08947 */ /* 0x004fea000383ffff */
[----:B------:R-:W-:Y:S05]  /*9cc0*/  BRA `(.L_x_165) ;  /* 0xffffffa000187947 */ /* 0x000fea000383ffff */
.L_x_71:
[----:B------:R-:W-:-:S13]  /*9cd0*/  R2UR UR4, R4 ;  /* 0x00000000040472ca */ /* 0x000fda00000e0000 */
[----:B------:R-:W-:-:S07]  /*9ce0*/  MOV R3, UR4 ;  /* 0x0000000400037c02 */ /* 0x000fce0008000f00 */
.L_x_166:
[----:B-1----:R1:W2:Y:S02]  /*9cf0*/  SYNCS.PHASECHK.TRANS64.TRYWAIT P0, [R3+URZ+0xb0], R6 ;  /* 0x0000b006030075a7 */ /* 0x0022a400080011ff */
[----:B--2---:R-:W-:Y:S05]  /*9d00*/  @!P0 NANOSLEEP.SYNCS 0x989680 ;  /* 0x009896800000895d */ /* 0x004fea0003900000 */
[----:B------:R-:W2:Y:S02]  /*9d10*/  @!P0 SYNCS.PHASECHK.TRANS64 P0, [R3+URZ+0xb0], R6 ;  /* 0x0000b006030085a7 */ /* 0x000ea400080010ff */
[----:B--2---:R-:W-:Y:S05]  /*9d20*/  @!P0 BRA `(.L_x_166) ;  /* 0xfffffffc00f08947 */ /* 0x004fea000383ffff */
[----:B------:R-:W-:Y:S05]  /*9d30*/  BRA `(.L_x_167) ;  /* 0xffffffa0006c7947 */ /* 0x000fea000383ffff */
.L_x_74:
[----:B------:R-:W-:Y:S07]  /*9d40*/  MOV R3, UR5 ;  /* 0x0000000500037c02 */ /* 0x000fee0008000f00 */
.L_x_168:
[----:B-1----:R1:W2:Y:S02]  /*9d50*/  SYNCS.PHASECHK.TRANS64.TRYWAIT P0, [R3+URZ], R6 ;  /* 0x00000006030075a7 */ /* 0x0022a400080011ff */
[----:B--2---:R-:W-:Y:S05]  /*9d60*/  @!P0 NANOSLEEP.SYNCS 0x989680 ;  /* 0x009896800000895d */ /* 0x004fea0003900000 */
[----:B------:R-:W2:Y:S02]  /*9d70*/  @!P0 SYNCS.PHASECHK.TRANS64 P0, [R3+URZ], R6 ;  /* 0x00000006030085a7 */ /* 0x000ea400080010ff */
[----:B--2---:R-:W-:Y:S05]  /*9d80*/  @!P0 BRA `(.L_x_168) ;  /* 0xfffffffc00f08947 */ /* 0x004fea000383ffff */
[----:B------:R-:W-:Y:S05]  /*9d90*/  BRA `(.L_x_73) ;  /* 0xffffffa000847947 */ /* 0x000fea000383ffff */
.L_x_78:
[----:B--2---:R-:W-:-:S07]  /*9da0*/  MOV R2, UR4 ;  /* 0x0000000400027c02 */ /* 0x004fce0008000f00 */
.L_x_169:
[----:B-1----:R1:W2:Y:S02]  /*9db0*/  SYNCS.PHASECHK.TRANS64.TRYWAIT P0, [R2+URZ], R3 ;  /* 0x00000003020075a7 */ /* 0x0022a400080011ff */
[----:B--2---:R-:W-:Y:S05]  /*9dc0*/  @!P0 NANOSLEEP.SYNCS 0x989680 ;  /* 0x009896800000895d */ /* 0x004fea0003900000 */
[----:B------:R-:W2:Y:S02]  /*9dd0*/  @!P0 SYNCS.PHASECHK.TRANS64 P0, [R2+URZ], R3 ;  /* 0x00000003020085a7 */ /* 0x000ea400080010ff */
[----:B--2---:R-:W-:Y:S05]  /*9de0*/  @!P0 BRA `(.L_x_169) ;  /* 0xfffffffc00f08947 */ /* 0x004fea000383ffff */
[----:B------:R-:W-:Y:S05]  /*9df0*/  BRA `(.L_x_170) ;  /* 0xffffffa8009c7947 */ /* 0x000fea000383ffff */
.L_x_79:
[----:B--2---:R-:W-:-:S07]  /*9e00*/  MOV R2, UR5 ;  /* 0x0000000500027c02 */ /* 0x004fce0008000f00 */
.L_x_171:
[----:B-1----:R1:W2:Y:S02]  /*9e10*/  SYNCS.PHASECHK.TRANS64.TRYWAIT P0, [R2+URZ], R5 ;  /* 0x00000005020075a7 */ /* 0x0022a400080011ff */
[----:B--2---:R-:W-:Y:S05]  /*9e20*/  @!P0 NANOSLEEP.SYNCS 0x989680 ;  /* 0x009896800000895d */ /* 0x004fea0003900000 */
[----:B------:R-:W2:Y:S02]  /*9e30*/  @!P0 SYNCS.PHASECHK.TRANS64 P0, [R2+URZ], R5 ;  /* 0x00000005020085a7 */ /* 0x000ea400080010ff */
[----:B--2---:R-:W-:Y:S05]  /*9e40*/  @!P0 BRA `(.L_x_171) ;  /* 0xfffffffc00f08947 */ /* 0x004fea000383ffff */
[----:B------:R-:W-:Y:S05]  /*9e50*/  BRA `(.L_x_172) ;  /* 0xffffffa800ac7947 */ /* 0x000fea000383ffff */
.L_x_80:
[----:B--2---:R-:W-:-:S07]  /*9e60*/  MOV R2, UR5 ;  /* 0x0000000500027c02 */ /* 0x004fce0008000f00 */
.L_x_173:
[----:B-1----:R1:W2:Y:S02]  /*9e70*/  SYNCS.PHASECHK.TRANS64.TRYWAIT P0, [R2+URZ], R5 ;  /* 0x00000005020075a7 */ /* 0x0022a400080011ff */
[----:B--2---:R-:W-:Y:S05]  /*9e80*/  @!P0 NANOSLEEP.SYNCS 0x989680 ;  /* 0x009896800000895d */ /* 0x004fea0003900000 */
[----:B------:R-:W2:Y:S02]  /*9e90*/  @!P0 SYNCS.PHASECHK.TRANS64 P0, [R2+URZ], R5 ;  /* 0x00000005020085a7 */ /* 0x000ea400080010ff */
[----:B--2---:R-:W-:Y:S05]  /*9ea0*/  @!P0 BRA `(.L_x_173) ;  /* 0xfffffffc00f08947 */ /* 0x004fea000383ffff */
[----:B------:R-:W-:Y:S05]  /*9eb0*/  BRA `(.L_x_174) ;  /* 0xffffffa800b87947 */ /* 0x000fea000383ffff */
.L_x_83:
[----:B------:R-:W-:-:S07]  /*9ec0*/  MOV R2, UR62 ;  /* 0x0000003e00027c02 */ /* 0x000fce0008000f00 */
.L_x_175:
[----:B-1----:R1:W2:Y:S02]  /*9ed0*/  SYNCS.PHASECHK.TRANS64.TRYWAIT P1, [R2+URZ+0xf0], R3 ;  /* 0x0000f003020075a7 */ /* 0x0022a400080211ff */
[----:B--2---:R-:W-:Y:S05]  /*9ee0*/  @!P1 NANOSLEEP.SYNCS 0x989680 ;  /* 0x009896800000995d */ /* 0x004fea0003900000 */
[----:B------:R-:W2:Y:S02]  /*9ef0*/  @!P1 SYNCS.PHASECHK.TRANS64 P1, [R2+URZ+0xf0], R3 ;  /* 0x0000f003020095a7 */ /* 0x000ea400080210ff */
[----:B--2---:R-:W-:Y:S05]  /*9f00*/  @!P1 BRA `(.L_x_175) ;  /* 0xfffffffc00f09947 */ /* 0x004fea000383ffff */
[----:B------:R-:W-:Y:S05]  /*9f10*/  BRA `(.L_x_176) ;  /* 0xffffffac00087947 */ /* 0x000fea000383ffff */
.L_x_88:
[----:B--2---:R2:W3:Y:S02]  /*9f20*/  SYNCS.PHASECHK.TRANS64.TRYWAIT P0, [R12+URZ+0x70], R9 ;  /* 0x000070090c0075a7 */ /* 0x0044e400080011ff */
[----:B---3--:R-:W-:Y:S05]  /*9f30*/  @!P0 NANOSLEEP.SYNCS 0x989680 ;  /* 0x009896800000895d */ /* 0x008fea0003900000 */
[----:B------:R-:W3:Y:S02]  /*9f40*/  @!P0 SYNCS.PHASECHK.TRANS64 P0, [R12+URZ+0x70], R9 ;  /* 0x000070090c0085a7 */ /* 0x000ee400080010ff */
[----:B---3--:R-:W-:Y:S05]  /*9f50*/  @!P0 BRA `(.L_x_88) ;  /* 0xfffffffc00f08947 */ /* 0x008fea000383ffff */
[----:B------:R-:W-:Y:S05]  /*9f60*/  BRA `(.L_x_177) ;  /* 0xffffffb000387947 */ /* 0x000fea000383ffff */
.L_x_91:
[----:B------:R-:W-:Y:S07]  /*9f70*/  MOV R0, UR21 ;  /* 0x0000001500007c02 */ /* 0x000fee0008000f00 */
.L_x_178:
[----:B--2---:R2:W3:Y:S02]  /*9f80*/  SYNCS.PHASECHK.TRANS64.TRYWAIT P2, [R0+URZ+0x68], R11 ;  /* 0x0000680b000075a7 */ /* 0x0044e400080411ff */
[----:B---3--:R-:W-:Y:S05]  /*9f90*/  @!P2 NANOSLEEP.SYNCS 0x989680 ;  /* 0x009896800000a95d */ /* 0x008fea0003900000 */
[----:B------:R-:W3:Y:S02]  /*9fa0*/  @!P2 SYNCS.PHASECHK.TRANS64 P2, [R0+URZ+0x68], R11 ;  /* 0x0000680b0000a5a7 */ /* 0x000ee400080410ff */
[----:B---3--:R-:W-:Y:S05]  /*9fb0*/  @!P2 BRA `(.L_x_178) ;  /* 0xfffffffc00f0a947 */ /* 0x008fea000383ffff */
[----:B------:R-:W-:Y:S05]  /*9fc0*/  BRA `(.L_x_90) ;  /* 0xffffffb400a07947 */ /* 0x000fea000383ffff */
.L_x_94:
[----:B--2---:R-:W-:Y:S07]  /*9fd0*/  MOV R0, UR21 ;  /* 0x0000001500007c02 */ /* 0x004fee0008000f00 */
.L_x_179:
[----:B--2---:R2:W3:Y:S02]  /*9fe0*/  SYNCS.PHASECHK.TRANS64.TRYWAIT P0, [R0+URZ+0x40], R9 ;  /* 0x00004009000075a7 */ /* 0x0044e400080011ff */
[----:B---3--:R-:W-:Y:S05]  /*9ff0*/  @!P0 NANOSLEEP.SYNCS 0x989680 ;  /* 0x009896800000895d */ /* 0x008fea0003900000 */
[----:B------:R-:W3:Y:S02]  /*a000*/  @!P0 SYNCS.PHASECHK.TRANS64 P0, [R0+URZ+0x40], R9 ;  /* 0x00004009000085a7 */ /* 0x000ee400080010ff */
[----:B---3--:R-:W-:Y:S05]  /*a010*/  @!P0 BRA `(.L_x_179) ;  /* 0xfffffffc00f08947 */ /* 0x008fea000383ffff */
[----:B------:R-:W-:Y:S05]  /*a020*/  BRA `(.L_x_180) ;  /* 0xffffffb400fc7947 */ /* 0x000fea000383ffff */
.L_x_95:
[----:B------:R-:W-:Y:S07]  /*a030*/  MOV R0, UR21 ;  /* 0x0000001500007c02 */ /* 0x000fee0008000f00 */
.L_x_181:
[----:B--2---:R2:W3:Y:S02]  /*a040*/  SYNCS.PHASECHK.TRANS64.TRYWAIT P0, [R0+URZ+0x48], R9 ;  /* 0x00004809000075a7 */ /* 0x0044e400080011ff */
[----:B---3--:R-:W-:Y:S05]  /*a050*/  @!P0 NANOSLEEP.SYNCS 0x989680 ;  /* 0x009896800000895d */ /* 0x008fea0003900000 */
[----:B------:R-:W3:Y:S02]  /*a060*/  @!P0 SYNCS.PHASECHK.TRANS64 P0, [R0+URZ+0x48], R9 ;  /* 0x00004809000085a7 */ /* 0x000ee400080010ff */
[----:B---3--:R-:W-:Y:S05]  /*a070*/  @!P0 BRA `(.L_x_181) ;  /* 0xfffffffc00f08947 */ /* 0x008fea000383ffff */
[----:B------:R-:W-:Y:S05]  /*a080*/  BRA `(.L_x_182) ;  /* 0xffffffb8003c7947 */ /* 0x000fea000383ffff */
.L_x_96:
[----:B------:R-:W-:Y:S07]  /*a090*/  MOV R0, UR21 ;  /* 0x0000001500007c02 */ /* 0x000fee0008000f00 */
.L_x_183:
[----:B--2---:R2:W3:Y:S02]  /*a0a0*/  SYNCS.PHASECHK.TRANS64.TRYWAIT P0, [R0+URZ+0x50], R9 ;  /* 0x00005009000075a7 */ /* 0x0044e400080011ff */
[----:B---3--:R-:W-:Y:S05]  /*a0b0*/  @!P0 NANOSLEEP.SYNCS 0x989680 ;  /* 0x009896800000895d */ /* 0x008fea0003900000 */
[----:B------:R-:W3:Y:S02]  /*a0c0*/  @!P0 SYNCS.PHASECHK.TRANS64 P0, [R0+URZ+0x50], R9 ;  /* 0x00005009000085a7 */ /* 0x000ee400080010ff */
[----:B---3--:R-:W-:Y:S05]  /*a0d0*/  @!P0 BRA `(.L_x_183) ;  /* 0xfffffffc00f08947 */ /* 0x008fea000383ffff */
[----:B------:R-:W-:Y:S05]  /*a0e0*/  BRA `(.L_x_184) ;  /* 0xffffffb800847947 */ /* 0x000fea000383ffff */
.L_x_97:
[----:B------:R-:W-:Y:S07]  /*a0f0*/  MOV R0, UR21 ;  /* 0x0000001500007c02 */ /* 0x000fee0008000f00 */
.L_x_185:
[----:B--2---:R2:W3:Y:S02]  /*a100*/  SYNCS.PHASECHK.TRANS64.TRYWAIT P0, [R0+URZ+0x58], R9 ;  /* 0x00005809000075a7 */ /* 0x0044e400080011ff */
[----:B---3--:R-:W-:Y:S05]  /*a110*/  @!P0 NANOSLEEP.SYNCS 0x989680 ;  /* 0x009896800000895d */ /* 0x008fea0003900000 */
[----:B------:R-:W3:Y:S02]  /*a120*/  @!P0 SYNCS.PHASECHK.TRANS64 P0, [R0+URZ+0x58], R9 ;  /* 0x00005809000085a7 */ /* 0x000ee400080010ff */
[----:B---3--:R-:W-:Y:S05]  /*a130*/  @!P0 BRA `(.L_x_185) ;  /* 0xfffffffc00f08947 */ /* 0x008fea000383ffff */
[----:B------:R-:W-:Y:S05]  /*a140*/  BRA `(.L_x_186) ;  /* 0xffffffb800c87947 */ /* 0x000fea000383ffff */
.L_x_99:
[----:B------:R-:W-:-:S07]  /*a150*/  MOV R0, UR21 ;  /* 0x0000001500007c02 */ /* 0x000fce0008000f00 */
.L_x_187:
[----:B---3--:R3:W4:Y:S02]  /*a160*/  SYNCS.PHASECHK.TRANS64.TRYWAIT P0, [R0+URZ+0x40], R3 ;  /* 0x00004003000075a7 */ /* 0x00872400080011ff */
[----:B----4-:R-:W-:Y:S05]  /*a170*/  @!P0 NANOSLEEP.SYNCS 0x989680 ;  /* 0x009896800000895d */ /* 0x010fea0003900000 */
[----:B------:R-:W4:Y:S02]  /*a180*/  @!P0 SYNCS.PHASECHK.TRANS64 P0, [R0+URZ+0x40], R3 ;  /* 0x00004003000085a7 */ /* 0x000f2400080010ff */
[----:B----4-:R-:W-:Y:S05]  /*a190*/  @!P0 BRA `(.L_x_187) ;  /* 0xfffffffc00f08947 */ /* 0x010fea000383ffff */
[----:B------:R-:W-:Y:S05]  /*a1a0*/  BRA `(.L_x_188) ;  /* 0xffffffbc00407947 */ /* 0x000fea000383ffff */
.L_x_100:
[----:B---3--:R-:W-:-:S07]  /*a1b0*/  MOV R0, UR21 ;  /* 0x0000001500007c02 */ /* 0x008fce0008000f00 */
.L_x_189:
[----:B---3--:R3:W4:Y:S02]  /*a1c0*/  SYNCS.PHASECHK.TRANS64.TRYWAIT P0, [R0+URZ+0x48], R3 ;  /* 0x00004803000075a7 */ /* 0x00872400080011ff */
[----:B----4-:R-:W-:Y:S05]  /*a1d0*/  @!P0 NANOSLEEP.SYNCS 0x989680 ;  /* 0x009896800000895d */ /* 0x010fea0003900000 */
[----:B------:R-:W4:Y:S02]  /*a1e0*/  @!P0 SYNCS.PHASECHK.TRANS64 P0, [R0+URZ+0x48], R3 ;  /* 0x00004803000085a7 */ /* 0x000f2400080010ff */
[----:B----4-:R-:W-:Y:S05]  /*a1f0*/  @!P0 BRA `(.L_x_189) ;  /* 0xfffffffc00f08947 */ /* 0x010fea000383ffff */
[----:B------:R-:W-:Y:S05]  /*a200*/  BRA `(.L_x_190) ;  /* 0xffffffbc00307947 */ /* 0x000fea000383ffff */
.L_x_101:
[----:B---3--:R-:W-:-:S07]  /*a210*/  MOV R0, UR21 ;  /* 0x0000001500007c02 */ /* 0x008fce0008000f00 */
.L_x_191:
[----:B---3--:R3:W4:Y:S02]  /*a220*/  SYNCS.PHASECHK.TRANS64.TRYWAIT P0, [R0+URZ+0x50], R3 ;  /* 0x00005003000075a7 */ /* 0x00872400080011ff */
[----:B----4-:R-:W-:Y:S05]  /*a230*/  @!P0 NANOSLEEP.SYNCS 0x989680 ;  /* 0x009896800000895d */ /* 0x010fea0003900000 */
[----:B------:R-:W4:Y:S02]  /*a240*/  @!P0 SYNCS.PHASECHK.TRANS64 P0, [R0+URZ+0x50], R3 ;  /* 0x00005003000085a7 */ /* 0x000f2400080010ff */
[----:B----4-:R-:W-:Y:S05]  /*a250*/  @!P0 BRA `(.L_x_191) ;  /* 0xfffffffc00f08947 */ /* 0x010fea000383ffff */
[----:B------:R-:W-:Y:S05]  /*a260*/  BRA `(.L_x_192) ;  /* 0xffffffbc00207947 */ /* 0x000fea000383ffff */
.L_x_103:
[----:B-1----:R1:W2:Y:S02]  /*a270*/  SYNCS.PHASECHK.TRANS64.TRYWAIT P0, [R3+URZ+0x70], R0 ;  /* 0x00007000030075a7 */ /* 0x0022a400080011ff */
[----:B--2---:R-:W-:Y:S05]  /*a280*/  @!P0 NANOSLEEP.SYNCS 0x989680 ;  /* 0x009896800000895d */ /* 0x004fea0003900000 */
[----:B------:R-:W2:Y:S02]  /*a290*/  @!P0 SYNCS.PHASECHK.TRANS64 P0, [R3+URZ+0x70], R0 ;  /* 0x00007000030085a7 */ /* 0x000ea400080010ff */
[----:B--2---:R-:W-:Y:S05]  /*a2a0*/  @!P0 BRA `(.L_x_103) ;  /* 0xfffffffc00f08947 */ /* 0x004fea000383ffff */
[----:B------:R-:W-:Y:S05]  /*a2b0*/  BRA `(.L_x_193) ;  /* 0xffffffbc00e07947 */ /* 0x000fea000383ffff */
.L_x_114:
[----:B-1----:R-:W-:Y:S04]  /*a2c0*/  MOV R2, UR43 ;  /* 0x0000002b00027c02 */ /* 0x002fe80008000f00 */
[----:B------:R1:W2:Y:S03]  /*a2d0*/  SYNCS.PHASECHK.TRANS64.TRYWAIT P1, [R2+URZ+0x20], R3 ;  /* 0x00002003020075a7 */ /* 0x0002a600080211ff */
[----:B--2---:R-:W-:Y:S05]  /*a2e0*/  @!P1 NANOSLEEP.SYNCS 0x989680 ;  /* 0x009896800000995d */ /* 0x004fea0003900000 */
[----:B------:R-:W2:Y:S02]  /*a2f0*/  @!P1 SYNCS.PHASECHK.TRANS64 P1, [R2+URZ+0x20], R3 ;  /* 0x00002003020095a7 */ /* 0x000ea400080210ff */
[----:B--2---:R-:W-:Y:S05]  /*a300*/  @!P1 BRA `(.L_x_114) ;  /* 0xfffffffc00ec9947 */ /* 0x004fea000383ffff */
[----:B------:R-:W-:Y:S05]  /*a310*/  BRA `(.L_x_113) ;  /* 0xffffffcc004c7947 */ /* 0x000fea000383ffff */
.L_x_116:
[----:B-1----:R1:W4:Y:S02]  /*a320*/  SYNCS.PHASECHK.TRANS64.TRYWAIT P0, [R75+URZ+0x90], R0 ;  /* 0x000090004b0075a7 */ /* 0x00232400080011ff */
[----:B----4-:R-:W-:Y:S05]  /*a330*/  @!P0 NANOSLEEP.SYNCS 0x989680 ;  /* 0x009896800000895d */ /* 0x010fea0003900000 */
[----:B------:R-:W4:Y:S02]  /*a340*/  @!P0 SYNCS.PHASECHK.TRANS64 P0, [R75+URZ+0x90], R0 ;  /* 0x000090004b0085a7 */ /* 0x000f2400080010ff */
[----:B----4-:R-:W-:Y:S05]  /*a350*/  @!P0 BRA `(.L_x_116) ;  /* 0xfffffffc00f08947 */ /* 0x010fea000383ffff */
[----:B------:R-:W-:Y:S05]  /*a360*/  BRA `(.L_x_115) ;  /* 0xffffffcc00747947 */ /* 0x000fea000383ffff */
.L_x_125:
[----:B-1----:R1:W3:Y:S02]  /*a370*/  SYNCS.PHASECHK.TRANS64.TRYWAIT P0, [R3+URZ+0x20], R0 ;  /* 0x00002000030075a7 */ /* 0x0022e400080011ff */
[----:B---3--:R-:W-:Y:S05]  /*a380*/  @!P0 NANOSLEEP.SYNCS 0x989680 ;  /* 0x009896800000895d */ /* 0x008fea0003900000 */
[----:B------:R-:W3:Y:S02]  /*a390*/  @!P0 SYNCS.PHASECHK.TRANS64 P0, [R3+URZ+0x20], R0 ;  /* 0x00002000030085a7 */ /* 0x000ee400080010ff */
[----:B---3--:R-:W-:Y:S05]  /*a3a0*/  @!P0 BRA `(.L_x_125) ;  /* 0xfffffffc00f08947 */ /* 0x008fea000383ffff */
[----:B------:R-:W-:Y:S05]  /*a3b0*/  BRA `(.L_x_124) ;  /* 0xffffffd400907947 */ /* 0x000fea000383ffff */
.L_x_133:
[----:B-1----:R1:W3:Y:S02]  /*a3c0*/  SYNCS.PHASECHK.TRANS64.TRYWAIT P0, [R0+URZ+0x20], R7 ;  /* 0x00002007000075a7 */ /* 0x0022e400080011ff */
[----:B---3--:R-:W-:Y:S05]  /*a3d0*/  @!P0 NANOSLEEP.SYNCS 0x989680 ;  /* 0x009896800000895d */ /* 0x008fea0003900000 */
[----:B------:R-:W3:Y:S02]  /*a3e0*/  @!P0 SYNCS.PHASECHK.TRANS64 P0, [R0+URZ+0x20], R7 ;  /* 0x00002007000085a7 */ /* 0x000ee400080010ff */
[----:B---3--:R-:W-:Y:S05]  /*a3f0*/  @!P0 BRA `(.L_x_133) ;  /* 0xfffffffc00f08947 */ /* 0x008fea000383ffff */
[----:B------:R-:W-:Y:S05]  /*a400*/  BRA `(.L_x_132) ;  /* 0xffffffdc00d47947 */ /* 0x000fea000383ffff */
.L_x_141:
[----:B-1----:R1:W3:Y:S02]  /*a410*/  SYNCS.PHASECHK.TRANS64.TRYWAIT P0, [R0+URZ+0x20], R5 ;  /* 0x00002005000075a7 */ /* 0x0022e400080011ff */
[----:B---3--:R-:W-:Y:S05]  /*a420*/  @!P0 NANOSLEEP.SYNCS 0x989680 ;  /* 0x009896800000895d */ /* 0x008fea0003900000 */
[----:B------:R-:W3:Y:S02]  /*a430*/  @!P0 SYNCS.PHASECHK.TRANS64 P0, [R0+URZ+0x20], R5 ;  /* 0x00002005000085a7 */ /* 0x000ee400080010ff */
[----:B---3--:R-:W-:Y:S05]  /*a440*/  @!P0 BRA `(.L_x_141) ;  /* 0xfffffffc00f08947 */ /* 0x008fea000383ffff */
[----:B------:R-:W-:Y:S05]  /*a450*/  BRA `(.L_x_140) ;  /* 0xffffffe800187947 */ /* 0x000fea000383ffff */
        .weak           $__internal_0_$__cuda_sm10x_tcgen05_guardrail_trap_col_being_dealloced_not_returned_by_alloc
        .type           $__internal_0_$__cuda_sm10x_tcgen05_guardrail_trap_col_being_dealloced_not_returned_by_alloc,@function
        .size           $__internal_0_$__cuda_sm10x_tcgen05_guardrail_trap_col_being_dealloced_not_returned_by_alloc,($__internal_1_$__cuda_sm10x_tcgen05_guardrail_trap_phase_invalid_during_alloc - $__internal_0_$__cuda_sm10x_tcgen05_guardrail_trap_col_being_dealloced_not_returned_by_alloc)
$__internal_0_$__cuda_sm10x_tcgen05_guardrail_trap_col_being_dealloced_not_returned_by_alloc:
[----:B------:R-:W-:Y:S05]  /*a460*/  BPT.TRAP 0x1 ;  /* 0x000000040000795c */ /* 0x000fea0000300000 */
[----:B------:R-:W-:-:S04]  /*a470*/  HFMA2 R3, -RZ, RZ, 0, 0 ;  /* 0x00000000ff037431 */ /* 0x000fc800000001ff */
[----:B------:R-:W-:Y:S05]  /*a480*/  RET.REL.NODEC R2 `(_ZN7cutlass13device_kernelINS_4gemm6kernel13GemmUniversalIN4cute5tupleIJiiiiEEENS1_10collective13CollectiveMmaINS1_35MainloopSm100TmaUmmaWarpSpecializedILi2ELi2ELi4ENS5_IJNS4_1CILi2EEESB_NSA_ILi1EEEEEEEENS5_IJNSA_ILi256EEENSA_ILi64EEENSA_ILi128EEEEEENS_10tfloat32_tENS5_IJlSC_lEEESJ_SK_NS4_8TiledMMAINS4_8MMA_AtomIJNS4_23SM100_MMA_TF32_2x1SM_SSISJ_SJ_fLi256ELi64ELNS4_4UMMA5MajorE0ELSP_0ELNSO_7ScaleInE0ELSQ_0EEEEEENS4_6LayoutINS5_IJSC_SC_SC_EEENS5_IJNSA_ILi0EEESV_SV_EEEEENS5_IJNS4_10UnderscoreESY_SY_EEEEENS4_28SM100_TMA_2SM_LOAD_MULTICASTENS4_14ComposedLayoutINS4_7SwizzleILi3ELi4ELi3EEENS4_18smem_ptr_flag_bitsILi32EEENST_INS5_IJNSA_ILi8EEENSA_ILi32EEEEEENS5_IJS18_SC_EEEEEEEvNS4_8identityENS4_18SM100_TMA_2SM_LOADES1C_vS1D_EENS_8epilogue10collective18CollectiveEpilogueINS1G_23Sm100TmaWarpSpecializedILi4ELi2ELi16ELb1ELb0EEEJNS5_IJSH_SG_SH_EEENS5_IJNST_ISH_SC_EENST_INSA_ILi16EEESC_EEEEESJ_SK_SJ_SK_NS1G_6fusion15FusionCallbacksIS1K_NS1Q_17LinearCombinationISJ_fSJ_fLNS_15FloatRoundStyleE2EEES1L_S1P_JEEENS4_5SM1004TMEM4LOAD26SM100_TMEM_LOAD_32dp32b16xENS4_13SM90_TMA_LOADENS12_INS13_ILi2ELi4ELi3EEES16_NST_INS5_IJS17_S1N_EEENS5_IJS1N_SC_EEEEEEENS4_39AutoVectorizingCopyWithAssumedAlignmentILi128EEENS4_14SM90_TMA_STOREES25_S27_S27_EEEvvEEEEvNT_6ParamsE) ;  /* 0xffffff5802dc7950 */ /* 0x000fea0003c3ffff */
        .weak           $__internal_1_$__cuda_sm10x_tcgen05_guardrail_trap_phase_invalid_during_alloc
        .type           $__internal_1_$__cuda_sm10x_tcgen05_guardrail_trap_phase_invalid_during_alloc,@function
        .size           $__internal_1_$__cuda_sm10x_tcgen05_guardrail_trap_phase_invalid_during_alloc,($__internal_2_$__cuda_sm10x_tcgen05_guardrail_trap_unallocated_columns_being_dealloced - $__internal_1_$__cuda_sm10x_tcgen05_guardrail_trap_phase_invalid_during_alloc)
$__internal_1_$__cuda_sm10x_tcgen05_guardrail_trap_phase_invalid_during_alloc:
[----:B------:R-:W-:Y:S05]  /*a490*/  BPT.TRAP 0x1 ;  /* 0x000000040000795c */ /* 0x000fea0000300000 */
[----:B------:R-:W-:-:S04]  /*a4a0*/  MOV R7, 0x0 ;  /* 0x0000000000077802 */ /* 0x000fc80000000f00 */
[----:B------:R-:W-:Y:S05]  /*a4b0*/  RET.REL.NODEC R6 `(_ZN7cutlass13device_kernelINS_4gemm6kernel13GemmUniversalIN4cute5tupleIJiiiiEEENS1_10collective13CollectiveMmaINS1_35MainloopSm100TmaUmmaWarpSpecializedILi2ELi2ELi4ENS5_IJNS4_1CILi2EEESB_NSA_ILi1EEEEEEEENS5_IJNSA_ILi256EEENSA_ILi64EEENSA_ILi128EEEEEENS_10tfloat32_tENS5_IJlSC_lEEESJ_SK_NS4_8TiledMMAINS4_8MMA_AtomIJNS4_23SM100_MMA_TF32_2x1SM_SSISJ_SJ_fLi256ELi64ELNS4_4UMMA5MajorE0ELSP_0ELNSO_7ScaleInE0ELSQ_0EEEEEENS4_6LayoutINS5_IJSC_SC_SC_EEENS5_IJNSA_ILi0EEESV_SV_EEEEENS5_IJNS4_10UnderscoreESY_SY_EEEEENS4_28SM100_TMA_2SM_LOAD_MULTICASTENS4_14ComposedLayoutINS4_7SwizzleILi3ELi4ELi3EEENS4_18smem_ptr_flag_bitsILi32EEENST_INS5_IJNSA_ILi8EEENSA_ILi32EEEEEENS5_IJS18_SC_EEEEEEEvNS4_8identityENS4_18SM100_TMA_2SM_LOADES1C_vS1D_EENS_8epilogue10collective18CollectiveEpilogueINS1G_23Sm100TmaWarpSpecializedILi4ELi2ELi16ELb1ELb0EEEJNS5_IJSH_SG_SH_EEENS5_IJNST_ISH_SC_EENST_INSA_ILi16EEESC_EEEEESJ_SK_SJ_SK_NS1G_6fusion15FusionCallbacksIS1K_NS1Q_17LinearCombinationISJ_fSJ_fLNS_15FloatRoundStyleE2EEES1L_S1P_JEEENS4_5SM1004TMEM4LOAD26SM100_TMEM_LOAD_32dp32b16xENS4_13SM90_TMA_LOADENS12_INS13_ILi2ELi4ELi3EEES16_NST_INS5_IJS17_S1N_EEENS5_IJS1N_SC_EEEEEEENS4_39AutoVectorizingCopyWithAssumedAlignmentILi128EEENS4_14SM90_TMA_STOREES25_S27_S27_EEEvvEEEEvNT_6ParamsE) ;  /* 0xffffff5806d07950 */ /* 0x000fea0003c3ffff */
        .weak           $__internal_2_$__cuda_sm10x_tcgen05_guardrail_trap_unallocated_columns_being_dealloced
        .type           $__internal_2_$__cuda_sm10x_tcgen05_guardrail_trap_unallocated_columns_being_dealloced,@function
        .size           $__internal_2_$__cuda_sm10x_tcgen05_guardrail_trap_unallocated_columns_being_dealloced,(.L_x_195 - $__internal_2_$__cuda_sm10x_tcgen05_guardrail_trap_unallocated_columns_being_dealloced)
$__internal_2_$__cuda_sm10x_tcgen05_guardrail_trap_unallocated_columns_being_dealloced:
[----:B------:R-:W-:Y:S05]  /*a4c0*/  BPT.TRAP 0x1 ;  /* 0x000000040000795c */ /* 0x000fea0000300000 */
[----:B------:R-:W-:-:S04]  /*a4d0*/  HFMA2 R3, -RZ, RZ, 0, 0 ;  /* 0x00000000ff037431 */ /* 0x000fc800000001ff */
[----:B------:R-:W-:Y:S05]  /*a4e0*/  RET.REL.NODEC R2 `(_ZN7cutlass13device_kernelINS_4gemm6kernel13GemmUniversalIN4cute5tupleIJiiiiEEENS1_10collective13CollectiveMmaINS1_35MainloopSm100TmaUmmaWarpSpecializedILi2ELi2ELi4ENS5_IJNS4_1CILi2EEESB_NSA_ILi1EEEEEEEENS5_IJNSA_ILi256EEENSA_ILi64EEENSA_ILi128EEEEEENS_10tfloat32_tENS5_IJlSC_lEEESJ_SK_NS4_8TiledMMAINS4_8MMA_AtomIJNS4_23SM100_MMA_TF32_2x1SM_SSISJ_SJ_fLi256ELi64ELNS4_4UMMA5MajorE0ELSP_0ELNSO_7ScaleInE0ELSQ_0EEEEEENS4_6LayoutINS5_IJSC_SC_SC_EEENS5_IJNSA_ILi0EEESV_SV_EEEEENS5_IJNS4_10UnderscoreESY_SY_EEEEENS4_28SM100_TMA_2SM_LOAD_MULTICASTENS4_14ComposedLayoutINS4_7SwizzleILi3ELi4ELi3EEENS4_18smem_ptr_flag_bitsILi32EEENST_INS5_IJNSA_ILi8EEENSA_ILi32EEEEEENS5_IJS18_SC_EEEEEEEvNS4_8identityENS4_18SM100_TMA_2SM_LOADES1C_vS1D_EENS_8epilogue10collective18CollectiveEpilogueINS1G_23Sm100TmaWarpSpecializedILi4ELi2ELi16ELb1ELb0EEEJNS5_IJSH_SG_SH_EEENS5_IJNST_ISH_SC_EENST_INSA_ILi16EEESC_EEEEESJ_SK_SJ_SK_NS1G_6fusion15FusionCallbacksIS1K_NS1Q_17LinearCombinationISJ_fSJ_fLNS_15FloatRoundStyleE2EEES1L_S1P_JEEENS4_5SM1004TMEM4LOAD26SM100_TMEM_LOAD_32dp32b16xENS4_13SM90_TMA_LOADENS12_INS13_ILi2ELi4ELi3EEES16_NST_INS5_IJS17_S1N_EEENS5_IJS1N_SC_EEEEEEENS4_39AutoVectorizingCopyWithAssumedAlignmentILi128EEENS4_14SM90_TMA_STOREES25_S27_S27_EEEvvEEEEvNT_6ParamsE) ;  /* 0xffffff5802c47950 */ /* 0x000fea0003c3ffff */
.L_x_194:
[----:B------:R-:W-:-:S00]  /*a4f0*/  BRA `(.L_x_194) ;  /* 0xfffffffc00fc7947 */ /* 0x000fc0000383ffff */
[----:B------:R-:W-:-:S00]  /*a500*/  NOP ;  /* 0x0000000000007918 */ /* 0x000fc00000000000 */
[----:B------:R-:W-:-:S00]  /*a510*/  NOP ;  /* 0x0000000000007918 */ /* 0x000fc00000000000 */
[----:B------:R-:W-:-:S00]  /*a520*/  NOP ;  /* 0x0000000000007918 */ /* 0x000fc00000000000 */
[----:B------:R-:W-:-:S00]  /*a530*/  NOP ;  /* 0x0000000000007918 */ /* 0x000fc00000000000 */
[----:B------:R-:W-:-:S00]  /*a540*/  NOP ;  /* 0x0000000000007918 */ /* 0x000fc00000000000 */
[----:B------:R-:W-:-:S00]  /*a550*/  NOP ;  /* 0x0000000000007918 */ /* 0x000fc00000000000 */
[----:B------:R-:W-:-:S00]  /*a560*/  NOP ;  /* 0x0000000000007918 */ /* 0x000fc00000000000 */
[----:B------:R-:W-:-:S00]  /*a570*/  NOP ;  /* 0x0000000000007918 */ /* 0x000fc00000000000 */
.L_x_195:


//--------------------- .nv.global.init           --------------------------
	.section	.nv.global.init,"aw",@progbits
.nv.global.init:
	.type		$str$27,@object
	.size		$str$27,($str$28 - $str$27)
$str$27:
        /*0000*/ 	.byte	0x28, 0x61, 0x64, 0x64, 0x72, 0x65, 0x73, 0x73, 0x20, 0x26, 0x20, 0x6d, 0x61, 0x73, 0x6b, 0x29
        /*0010*/ 	.byte	0x20, 0x3d, 0x3d, 0x20, 0x30, 0x00
	.type		$str$28,@object
	.size		$str$28,($str$26 - $str$28)
$str$28:
        /*0016*/ 	.byte	0x2f, 0x74, 0x6d, 0x70, 0x2f, 0x63, 0x75, 0x74, 0x6c, 0x61, 0x73, 0x73, 0x5f, 0x73, 0x77, 0x65
        /*0026*/ 	.byte	0x65, 0x70, 0x5f, 0x73, 0x72, 0x63, 0x2f, 0x69, 0x6e, 0x63, 0x6c, 0x75, 0x64, 0x65, 0x2f, 0x63
        /*0036*/ 	.byte	0x75, 0x74, 0x65, 0x2f, 0x70, 0x6f, 0x69, 0x6e, 0x74, 0x65, 0x72, 0x5f, 0x66, 0x6c, 0x61, 0x67
        /*0046*/ 	.byte	0x67, 0x65, 0x64, 0x2e, 0x68, 0x70, 0x70, 0x00
	.type		$str$26,@object
	.size		$str$26,($str$25 - $str$26)
$str$26:
        /*004e*/ 	.byte	0x2f, 0x74, 0x6d, 0x70, 0x2f, 0x63, 0x75, 0x74, 0x6c, 0x61, 0x73, 0x73, 0x5f, 0x73, 0x77, 0x65
        /*005e*/ 	.byte	0x65, 0x70, 0x5f, 0x73, 0x72, 0x63, 0x2f, 0x69, 0x6e, 0x63, 0x6c, 0x75, 0x64, 0x65, 0x2f, 0x63
        /*006e*/ 	.byte	0x75, 0x74, 0x65, 0x2f, 0x61, 0x74, 0x6f, 0x6d, 0x2f, 0x63, 0x6f, 0x70, 0x79, 0x5f, 0x74, 0x72
        /*007e*/ 	.byte	0x61, 0x69, 0x74, 0x73, 0x5f, 0x73, 0x6d, 0x31, 0x30, 0x30, 0x2e, 0x68, 0x70, 0x70, 0x00
	.type		$str$25,@object
	.size		$str$25,(__unnamed_1 - $str$25)
$str$25:
        /*008d*/ 	.byte	0x28, 0x28, 0x75, 0x69, 0x6e, 0x74, 0x33, 0x32, 0x5f, 0x74, 0x28, 0x74, 0x68, 0x72, 0x65, 0x61
        /*009d*/ 	.byte	0x64, 0x49, 0x64, 0x78, 0x2e, 0x78, 0x29, 0x20, 0x2f, 0x20, 0x33, 0x32, 0x29, 0x20, 0x25, 0x20
        /*00ad*/ 	.byte	0x34, 0x29, 0x20, 0x3d, 0x3d, 0x20, 0x28, 0x28, 0x28, 0x74, 0x6d, 0x65, 0x6d, 0x5f, 0x61, 0x64
        /*00bd*/ 	.byte	0x64, 0x72, 0x20, 0x3e, 0x3e, 0x20, 0x31, 0x36, 0x29, 0x20, 0x2f, 0x20, 0x33, 0x32, 0x29, 0x20
        /*00cd*/ 	.byte	0x25, 0x20, 0x34, 0x29, 0x00
	.type		__unnamed_1,@object
	.size		__unnamed_1,(__unnamed_2 - __unnamed_1)
__unnamed_1:
        /*00d2*/ 	.byte	0x61, 0x75, 0x74, 0x6f, 0x20, 0x63, 0x75, 0x74, 0x65, 0x3a, 0x3a, 0x61, 0x73, 0x5f, 0x70, 0x6f
        /* <DEDUP_REMOVED lines=24> */
        /*0262*/ 	.byte	0x32, 0x30, 0x34, 0x38, 0x3e, 0x3e, 0x3e, 0x3e, 0x5d, 0x00
	.type		__unnamed_2,@object
	.size		__unnamed_2,(.L_2 - __unnamed_2)
__unnamed_2:
        /* <DEDUP_REMOVED lines=42> */
        /*050c*/ 	.byte	0x3e, 0x5d, 0x00
.L_2:


//--------------------- .nv.shared._ZN7cutlass13device_kernelINS_4gemm6kernel13GemmUniversalIN4cute5tupleIJiiiiEEENS1_10collective13CollectiveMmaINS1_35MainloopSm100TmaUmmaWarpSpecializedILi2ELi2ELi4ENS5_IJNS4_1CILi2EEESB_NSA_ILi1EEEEEEEENS5_IJNSA_ILi256EEENSA_ILi64EEENSA_ILi128EEEEEENS_10tfloat32_tENS5_IJlSC_lEEESJ_SK_NS4_8TiledMMAINS4_8MMA_AtomIJNS4_23SM100_MMA_TF32_2x1SM_SSISJ_SJ_fLi256ELi64ELNS4_4UMMA5MajorE0ELSP_0ELNSO_7ScaleInE0ELSQ_0EEEEEENS4_6LayoutINS5_IJSC_SC_SC_EEENS5_IJNSA_ILi0EEESV_SV_EEEEENS5_IJNS4_10UnderscoreESY_SY_EEEEENS4_28SM100_TMA_2SM_LOAD_MULTICASTENS4_14ComposedLayoutINS4_7SwizzleILi3ELi4ELi3EEENS4_18smem_ptr_flag_bitsILi32EEENST_INS5_IJNSA_ILi8EEENSA_ILi32EEEEEENS5_IJS18_SC_EEEEEEEvNS4_8identityENS4_18SM100_TMA_2SM_LOADES1C_vS1D_EENS_8epilogue10collective18CollectiveEpilogueINS1G_23Sm100TmaWarpSpecializedILi4ELi2ELi16ELb1ELb0EEEJNS5_IJSH_SG_SH_EEENS5_IJNST_ISH_SC_EENST_INSA_ILi16EEESC_EEEEESJ_SK_SJ_SK_NS1G_6fusion15FusionCallbacksIS1K_NS1Q_17LinearCombinationISJ_fSJ_fLNS_15FloatRoundStyleE2EEES1L_S1P_JEEENS4_5SM1004TMEM4LOAD26SM100_TMEM_LOAD_32dp32b16xENS4_13SM90_TMA_LOADENS12_INS13_ILi2ELi4ELi3EEES16_NST_INS5_IJS17_S1N_EEENS5_IJS1N_SC_EEEEEEENS4_39AutoVectorizingCopyWithAssumedAlignmentILi128EEENS4_14SM90_TMA_STOREES25_S27_S27_EEEvvEEEEvNT_6ParamsE --------------------------
	.section	.nv.shared._ZN7cutlass13device_kernelINS_4gemm6kernel13GemmUniversalIN4cute5tupleIJiiiiEEENS1_10collective13CollectiveMmaINS1_35MainloopSm100TmaUmmaWarpSpecializedILi2ELi2ELi4ENS5_IJNS4_1CILi2EEESB_NSA_ILi1EEEEEEEENS5_IJNSA_ILi256EEENSA_ILi64EEENSA_ILi128EEEEEENS_10tfloat32_tENS5_IJlSC_lEEESJ_SK_NS4_8TiledMMAINS4_8MMA_AtomIJNS4_23SM100_MMA_TF32_2x1SM_SSISJ_SJ_fLi256ELi64ELNS4_4UMMA5MajorE0ELSP_0ELNSO_7ScaleInE0ELSQ_0EEEEEENS4_6LayoutINS5_IJSC_SC_SC_EEENS5_IJNSA_ILi0EEESV_SV_EEEEENS5_IJNS4_10UnderscoreESY_SY_EEEEENS4_28SM100_TMA_2SM_LOAD_MULTICASTENS4_14ComposedLayoutINS4_7SwizzleILi3ELi4ELi3EEENS4_18smem_ptr_flag_bitsILi32EEENST_INS5_IJNSA_ILi8EEENSA_ILi32EEEEEENS5_IJS18_SC_EEEEEEEvNS4_8identityENS4_18SM100_TMA_2SM_LOADES1C_vS1D_EENS_8epilogue10collective18CollectiveEpilogueINS1G_23Sm100TmaWarpSpecializedILi4ELi2ELi16ELb1ELb0EEEJNS5_IJSH_SG_SH_EEENS5_IJNST_ISH_SC_EENST_INSA_ILi16EEESC_EEEEESJ_SK_SJ_SK_NS1G_6fusion15FusionCallbacksIS1K_NS1Q_17LinearCombinationISJ_fSJ_fLNS_15FloatRoundStyleE2EEES1L_S1P_JEEENS4_5SM1004TMEM4LOAD26SM100_TMEM_LOAD_32dp32b16xENS4_13SM90_TMA_LOADENS12_INS13_ILi2ELi4ELi3EEES16_NST_INS5_IJS17_S1N_EEENS5_IJS1N_SC_EEEEEEENS4_39AutoVectorizingCopyWithAssumedAlignmentILi128EEENS4_14SM90_TMA_STOREES25_S27_S27_EEEvvEEEEvNT_6ParamsE,"aw",@nobits
	.sectionflags	@""
	.align	16
	.zero		1024


//--------------------- .nv.shared.reserved.0     --------------------------
	.section	.nv.shared.reserved.0,"aw",@nobits
	.weak		__nv_reservedSMEM_offset_0_alias
	.size		__nv_reservedSMEM_offset_0_alias, 0, 64
	.other		__nv_reservedSMEM_offset_0_alias,@"STO_CUDA_RESERVED_SHARED STV_DEFAULT"
__nv_reservedSMEM_offset_0_alias:
	.zero		0
.nv.shared.reserved.0:
	.zero		64
	.weak		__nv_reservedSMEM_tcgen05_partition
	.type		__nv_reservedSMEM_tcgen05_partition,@object
	.size		__nv_reservedSMEM_tcgen05_partition,(.L_0 - __nv_reservedSMEM_tcgen05_partition)
__nv_reservedSMEM_tcgen05_partition:
	.zero		32
.L_0:


//--------------------- .nv.global                --------------------------
	.section	.nv.global,"aw",@nobits
.nv.global:
	.type		_ZN40_INTERNAL_b2271861_4_k_cu_2a533f48_243654cute1_E,@object
	.size		_ZN40_INTERNAL_b2271861_4_k_cu_2a533f48_243654cute1_E,(_ZN40_INTERNAL_b2271861_4_k_cu_2a533f48_243654cuda3std3__45__cpo6cbeginE - _ZN40_INTERNAL_b2271861_4_k_cu_2a533f48_243654cute1_E)
_ZN40_INTERNAL_b2271861_4_k_cu_2a533f48_243654cute1_E:
	.zero		1
	.type		_ZN40_INTERNAL_b2271861_4_k_cu_2a533f48_243654cuda3std3__45__cpo6cbeginE,@object
	.size		_ZN40_INTERNAL_b2271861_4_k_cu_2a533f48_243654cuda3std3__45__cpo6cbeginE,(_ZN40_INTERNAL_b2271861_4_k_cu_2a533f48_243654cuda3std3__48in_placeE - _ZN40_INTERNAL_b2271861_4_k_cu_2a533f48_243654cuda3std3__45__cpo6cbeginE)
_ZN40_INTERNAL_b2271861_4_k_cu_2a533f48_243654cuda3std3__45__cpo6cbeginE:
	.zero		1
	.type		_ZN40_INTERNAL_b2271861_4_k_cu_2a533f48_243654cuda3std3__48in_placeE,@object
	.size		_ZN40_INTERNAL_b2271861_4_k_cu_2a533f48_243654cuda3std3__48in_placeE,(_ZN40_INTERNAL_b2271861_4_k_cu_2a533f48_243654cuda3std6ranges3__45__cpo9iter_moveE - _ZN40_INTERNAL_b2271861_4_k_cu_2a533f48_243654cuda3std3__48in_placeE)
_ZN40_INTERNAL_b2271861_4_k_cu_2a533f48_243654cuda3std3__48in_placeE:
	.zero		1
	.type		_ZN40_INTERNAL_b2271861_4_k_cu_2a533f48_243654cuda3std6ranges3__45__cpo9iter_moveE,@object
	.size		_ZN40_INTERNAL_b2271861_4_k_cu_2a533f48_243654cuda3std6ranges3__45__cpo9iter_moveE,(_ZN40_INTERNAL_b2271861_4_k_cu_2a533f48_243654cuda3std3__45__cpo5beginE - _ZN40_INTERNAL_b2271861_4_k_cu_2a533f48_243654cuda3std6ranges3__45__cpo9iter_moveE)
_ZN40_INTERNAL_b2271861_4_k_cu_2a533f48_243654cuda3std6ranges3__45__cpo9iter_moveE:
	.zero		1
	.type		_ZN40_INTERNAL_b2271861_4_k_cu_2a533f48_243654cuda3std3__45__cpo5beginE,@object
	.size		_ZN40_INTERNAL_b2271861_4_k_cu_2a533f48_243654cuda3std3__45__cpo5beginE,(_ZN40_INTERNAL_b2271861_4_k_cu_2a533f48_243654cuda3std3__442_GLOBAL__N__b2271861_4_k_cu_2a533f48_243656ignoreE - _ZN40_INTERNAL_b2271861_4_k_cu_2a533f48_243654cuda3std3__45__cpo5beginE)
_ZN40_INTERNAL_b2271861_4_k_cu_2a533f48_243654cuda3std3__45__cpo5beginE:
	.zero		1
	.type		_ZN40_INTERNAL_b2271861_4_k_cu_2a533f48_243654cuda3std3__442_GLOBAL__N__b2271861_4_k_cu_2a533f48_243656ignoreE,@object
	.size		_ZN40_INTERNAL_b2271861_4_k_cu_2a533f48_243654cuda3std3__442_GLOBAL__N__b2271861_4_k_cu_2a533f48_243656ignoreE,(_ZN40_INTERNAL_b2271861_4_k_cu_2a533f48_243654cute7productE - _ZN40_INTERNAL_b2271861_4_k_cu_2a533f48_243654cuda3std3__442_GLOBAL__N__b2271861_4_k_cu_2a533f48_243656ignoreE)
_ZN40_INTERNAL_b2271861_4_k_cu_2a533f48_243654cuda3std3__442_GLOBAL__N__b2271861_4_k_cu_2a533f48_243656ignoreE:
	.zero		1
	.type		_ZN40_INTERNAL_b2271861_4_k_cu_2a533f48_243654cute7productE,@object
	.size		_ZN40_INTERNAL_b2271861_4_k_cu_2a533f48_243654cute7productE,(_ZN40_INTERNAL_b2271861_4_k_cu_2a533f48_243654cuda3std3__45__cpo3endE - _ZN40_INTERNAL_b2271861_4_k_cu_2a533f48_243654cute7productE)
_ZN40_INTERNAL_b2271861_4_k_cu_2a533f48_243654cute7productE:
	.zero		1
	.type		_ZN40_INTERNAL_b2271861_4_k_cu_2a533f48_243654cuda3std3__45__cpo3endE,@object
	.size		_ZN40_INTERNAL_b2271861_4_k_cu_2a533f48_243654cuda3std3__45__cpo3endE,(_ZN40_INTERNAL_b2271861_4_k_cu_2a533f48_243654cuda3std3__419piecewise_constructE - _ZN40_INTERNAL_b2271861_4_k_cu_2a533f48_243654cuda3std3__45__cpo3endE)
_ZN40_INTERNAL_b2271861_4_k_cu_2a533f48_243654cuda3std3__45__cpo3endE:
	.zero		1
	.type		_ZN40_INTERNAL_b2271861_4_k_cu_2a533f48_243654cuda3std3__419piecewise_constructE,@object
	.size		_ZN40_INTERNAL_b2271861_4_k_cu_2a533f48_243654cuda3std3__419piecewise_constructE,(_ZN40_INTERNAL_b2271861_4_k_cu_2a533f48_243654cuda3std3__45__cpo4cendE - _ZN40_INTERNAL_b2271861_4_k_cu_2a533f48_243654cuda3std3__419piecewise_constructE)
_ZN40_INTERNAL_b2271861_4_k_cu_2a533f48_243654cuda3std3__419piecewise_constructE:
	.zero		1
	.type		_ZN40_INTERNAL_b2271861_4_k_cu_2a533f48_243654cuda3std3__45__cpo4cendE,@object
	.size		_ZN40_INTERNAL_b2271861_4_k_cu_2a533f48_243654cuda3std3__45__cpo4cendE,(_ZN40_INTERNAL_b2271861_4_k_cu_2a533f48_243654cuda3std6ranges3__45__cpo4swapE - _ZN40_INTERNAL_b2271861_4_k_cu_2a533f48_243654cuda3std3__45__cpo4cendE)
_ZN40_INTERNAL_b2271861_4_k_cu_2a533f48_243654cuda3std3__45__cpo4cendE:
	.zero		1
	.type		_ZN40_INTERNAL_b2271861_4_k_cu_2a533f48_243654cuda3std6ranges3__45__cpo4swapE,@object
	.size		_ZN40_INTERNAL_b2271861_4_k_cu_2a533f48_243654cuda3std6ranges3__45__cpo4swapE,(.L_10 - _ZN40_INTERNAL_b2271861_4_k_cu_2a533f48_243654cuda3std6ranges3__45__cpo4swapE)
_ZN40_INTERNAL_b2271861_4_k_cu_2a533f48_243654cuda3std6ranges3__45__cpo4swapE:
	.zero		1
.L_10:


//--------------------- .nv.constant0._ZN7cutlass13device_kernelINS_4gemm6kernel13GemmUniversalIN4cute5tupleIJiiiiEEENS1_10collective13CollectiveMmaINS1_35MainloopSm100TmaUmmaWarpSpecializedILi2ELi2ELi4ENS5_IJNS4_1CILi2EEESB_NSA_ILi1EEEEEEEENS5_IJNSA_ILi256EEENSA_ILi64EEENSA_ILi128EEEEEENS_10tfloat32_tENS5_IJlSC_lEEESJ_SK_NS4_8TiledMMAINS4_8MMA_AtomIJNS4_23SM100_MMA_TF32_2x1SM_SSISJ_SJ_fLi256ELi64ELNS4_4UMMA5MajorE0ELSP_0ELNSO_7ScaleInE0ELSQ_0EEEEEENS4_6LayoutINS5_IJSC_SC_SC_EEENS5_IJNSA_ILi0EEESV_SV_EEEEENS5_IJNS4_10UnderscoreESY_SY_EEEEENS4_28SM100_TMA_2SM_LOAD_MULTICASTENS4_14ComposedLayoutINS4_7SwizzleILi3ELi4ELi3EEENS4_18smem_ptr_flag_bitsILi32EEENST_INS5_IJNSA_ILi8EEENSA_ILi32EEEEEENS5_IJS18_SC_EEEEEEEvNS4_8identityENS4_18SM100_TMA_2SM_LOADES1C_vS1D_EENS_8epilogue10collective18CollectiveEpilogueINS1G_23Sm100TmaWarpSpecializedILi4ELi2ELi16ELb1ELb0EEEJNS5_IJSH_SG_SH_EEENS5_IJNST_ISH_SC_EENST_INSA_ILi16EEESC_EEEEESJ_SK_SJ_SK_NS1G_6fusion15FusionCallbacksIS1K_NS1Q_17LinearCombinationISJ_fSJ_fLNS_15FloatRoundStyleE2EEES1L_S1P_JEEENS4_5SM1004TMEM4LOAD26SM100_TMEM_LOAD_32dp32b16xENS4_13SM90_TMA_LOADENS12_INS13_ILi2ELi4ELi3EEES16_NST_INS5_IJS17_S1N_EEENS5_IJS1N_SC_EEEEEEENS4_39AutoVectorizingCopyWithAssumedAlignmentILi128EEENS4_14SM90_TMA_STOREES25_S27_S27_EEEvvEEEEvNT_6ParamsE --------------------------
	.section	.nv.constant0._ZN7cutlass13device_kernelINS_4gemm6kernel13GemmUniversalIN4cute5tupleIJiiiiEEENS1_10collective13CollectiveMmaINS1_35MainloopSm100TmaUmmaWarpSpecializedILi2ELi2ELi4ENS5_IJNS4_1CILi2EEESB_NSA_ILi1EEEEEEEENS5_IJNSA_ILi256EEENSA_ILi64EEENSA_ILi128EEEEEENS_10tfloat32_tENS5_IJlSC_lEEESJ_SK_NS4_8TiledMMAINS4_8MMA_AtomIJNS4_23SM100_MMA_TF32_2x1SM_SSISJ_SJ_fLi256ELi64ELNS4_4UMMA5MajorE0ELSP_0ELNSO_7ScaleInE0ELSQ_0EEEEEENS4_6LayoutINS5_IJSC_SC_SC_EEENS5_IJNSA_ILi0EEESV_SV_EEEEENS5_IJNS4_10UnderscoreESY_SY_EEEEENS4_28SM100_TMA_2SM_LOAD_MULTICASTENS4_14ComposedLayoutINS4_7SwizzleILi3ELi4ELi3EEENS4_18smem_ptr_flag_bitsILi32EEENST_INS5_IJNSA_ILi8EEENSA_ILi32EEEEEENS5_IJS18_SC_EEEEEEEvNS4_8identityENS4_18SM100_TMA_2SM_LOADES1C_vS1D_EENS_8epilogue10collective18CollectiveEpilogueINS1G_23Sm100TmaWarpSpecializedILi4ELi2ELi16ELb1ELb0EEEJNS5_IJSH_SG_SH_EEENS5_IJNST_ISH_SC_EENST_INSA_ILi16EEESC_EEEEESJ_SK_SJ_SK_NS1G_6fusion15FusionCallbacksIS1K_NS1Q_17LinearCombinationISJ_fSJ_fLNS_15FloatRoundStyleE2EEES1L_S1P_JEEENS4_5SM1004TMEM4LOAD26SM100_TMEM_LOAD_32dp32b16xENS4_13SM90_TMA_LOADENS12_INS13_ILi2ELi4ELi3EEES16_NST_INS5_IJS17_S1N_EEENS5_IJS1N_SC_EEEEEEENS4_39AutoVectorizingCopyWithAssumedAlignmentILi128EEENS4_14SM90_TMA_STOREES25_S27_S27_EEEvvEEEEvNT_6ParamsE,"a",@progbits
	.sectionflags	@""
	.align	4
.nv.constant0._ZN7cutlass13device_kernelINS_4gemm6kernel13GemmUniversalIN4cute5tupleIJiiiiEEENS1_10collective13CollectiveMmaINS1_35MainloopSm100TmaUmmaWarpSpecializedILi2ELi2ELi4ENS5_IJNS4_1CILi2EEESB_NSA_ILi1EEEEEEEENS5_IJNSA_ILi256EEENSA_ILi64EEENSA_ILi128EEEEEENS_10tfloat32_tENS5_IJlSC_lEEESJ_SK_NS4_8TiledMMAINS4_8MMA_AtomIJNS4_23SM100_MMA_TF32_2x1SM_SSISJ_SJ_fLi256ELi64ELNS4_4UMMA5MajorE0ELSP_0ELNSO_7ScaleInE0ELSQ_0EEEEEENS4_6LayoutINS5_IJSC_SC_SC_EEENS5_IJNSA_ILi0EEESV_SV_EEEEENS5_IJNS4_10UnderscoreESY_SY_EEEEENS4_28SM100_TMA_2SM_LOAD_MULTICASTENS4_14ComposedLayoutINS4_7SwizzleILi3ELi4ELi3EEENS4_18smem_ptr_flag_bitsILi32EEENST_INS5_IJNSA_ILi8EEENSA_ILi32EEEEEENS5_IJS18_SC_EEEEEEEvNS4_8identityENS4_18SM100_TMA_2SM_LOADES1C_vS1D_EENS_8epilogue10collective18CollectiveEpilogueINS1G_23Sm100TmaWarpSpecializedILi4ELi2ELi16ELb1ELb0EEEJNS5_IJSH_SG_SH_EEENS5_IJNST_ISH_SC_EENST_INSA_ILi16EEESC_EEEEESJ_SK_SJ_SK_NS1G_6fusion15FusionCallbacksIS1K_NS1Q_17LinearCombinationISJ_fSJ_fLNS_15FloatRoundStyleE2EEES1L_S1P_JEEENS4_5SM1004TMEM4LOAD26SM100_TMEM_LOAD_32dp32b16xENS4_13SM90_TMA_LOADENS12_INS13_ILi2ELi4ELi3EEES16_NST_INS5_IJS17_S1N_EEENS5_IJS1N_SC_EEEEEEENS4_39AutoVectorizingCopyWithAssumedAlignmentILi128EEENS4_14SM90_TMA_STOREES25_S27_S27_EEEvvEEEEvNT_6ParamsE:
	.zero		2944


//--------------------- SYMBOLS --------------------------

	.type		.nv.reservedSmem.offset0,@object
	.size		.nv.reservedSmem.offset0,0x4
	.type		.nv.reservedSmem.cap,@object
	.size		.nv.reservedSmem.cap,0x4
	.type		__assertfail,@function
